	.target	sm_90a

	.elftype	@"ET_EXEC"


//--------------------- .note.nv.tkinfo           --------------------------
	.section	.note.nv.tkinfo,"",@"SHT_NOTE"
	.sectionflags	@"SHF_NOTE_NV_TKINFO"
	.tkinfo
        /*0018*/ 	.word	0x00000002
        /*0030*/ 	.string	""
        /*0030*/ 	.string	"ptxas"
        /*0030*/ 	.string	"Cuda compilation tools, release 13.0, V13.0.88"
        /*0030*/ 	.string	"Build cuda_13.0.r13.0/compiler.36424714_0"
        /*0030*/ 	.string	"-arch sm_90a -m 64 "



//--------------------- .note.nv.cuinfo           --------------------------
	.section	.note.nv.cuinfo,"",@"SHT_NOTE"
	.sectionflags	@"SHF_NOTE_NV_CUINFO"
        /*0018*/ 	.short	0x0002
        /*001a*/ 	.short	0x005a
        /*001c*/ 	.short	0x0082
	.zero		2


//--------------------- .nv.info                  --------------------------
	.section	.nv.info,"",@"SHT_CUDA_INFO"
	.align	4


	//----- nvinfo : EIATTR_REGCOUNT
	.align		4
        /*0000*/ 	.byte	0x04, 0x2f
        /*0002*/ 	.short	(.L_15 - .L_14)
	.align		4
.L_14:
        /*0004*/ 	.word	index@(_ZN7cutlass13device_kernelINS_4gemm6kernel13GemmUniversalIN4cute5tupleIJiiiiEEENS1_10collective13CollectiveMmaINS1_34MainloopSm90TmaGmmaWarpSpecializedILi3ENS5_IJNS4_1CILi4EEENSA_ILi1EEESC_EEENS1_35KernelTmaWarpSpecializedCooperativeEEENS5_IJNSA_ILi128EEESG_NSA_ILi64EEEEEENS_10tfloat32_tENS5_IJlSC_lEEESJ_SK_NS4_8TiledMMAINS4_8MMA_AtomIJNS4_4SM904GMMA30MMA_64x128x8_F32TF32TF32_SS_TNILNSO_7ScaleInE1ELSQ_1EEEEEENS4_6LayoutINS5_IJNSA_ILi2EEESC_SC_EEENS5_IJSC_NSA_ILi0EEESW_EEEEENS5_IJNS4_10UnderscoreESZ_SZ_EEEEENS4_13SM90_TMA_LOADENS4_14ComposedLayoutINS4_7SwizzleILi3ELi4ELi3EEENS4_18smem_ptr_flag_bitsILi32EEENST_INS5_IJNSA_ILi8EEENSA_ILi32EEEEEENS5_IJS19_SC_EEEEEEEvNS4_8identityENS4_23SM90_TMA_LOAD_MULTICASTES1D_vS1E_EENS_8epilogue10collective6detail29Sm90TmaWarpSpecializedAdapterINS1I_15DefaultEpilogueISJ_SK_SK_NS1H_6thread17LinearCombinationISJ_Li1EffLNS1M_9ScaleType4KindE0ELNS_15FloatRoundStyleE2ESJ_EENS1_15EpilogueDefaultEEEEEvvEEEEvNT_6ParamsE)
        /*0008*/ 	.word	0x000000a8


	//----- nvinfo : EIATTR_FRAME_SIZE
	.align		4
.L_15:
        /*000c*/ 	.byte	0x04, 0x11
        /*000e*/ 	.short	(.L_17 - .L_16)
	.align		4
.L_16:
        /*0010*/ 	.word	index@(_ZN7cutlass13device_kernelINS_4gemm6kernel13GemmUniversalIN4cute5tupleIJiiiiEEENS1_10collective13CollectiveMmaINS1_34MainloopSm90TmaGmmaWarpSpecializedILi3ENS5_IJNS4_1CILi4EEENSA_ILi1EEESC_EEENS1_35KernelTmaWarpSpecializedCooperativeEEENS5_IJNSA_ILi128EEESG_NSA_ILi64EEEEEENS_10tfloat32_tENS5_IJlSC_lEEESJ_SK_NS4_8TiledMMAINS4_8MMA_AtomIJNS4_4SM904GMMA30MMA_64x128x8_F32TF32TF32_SS_TNILNSO_7ScaleInE1ELSQ_1EEEEEENS4_6LayoutINS5_IJNSA_ILi2EEESC_SC_EEENS5_IJSC_NSA_ILi0EEESW_EEEEENS5_IJNS4_10UnderscoreESZ_SZ_EEEEENS4_13SM90_TMA_LOADENS4_14ComposedLayoutINS4_7SwizzleILi3ELi4ELi3EEENS4_18smem_ptr_flag_bitsILi32EEENST_INS5_IJNSA_ILi8EEENSA_ILi32EEEEEENS5_IJS19_SC_EEEEEEEvNS4_8identityENS4_23SM90_TMA_LOAD_MULTICASTES1D_vS1E_EENS_8epilogue10collective6detail29Sm90TmaWarpSpecializedAdapterINS1I_15DefaultEpilogueISJ_SK_SK_NS1H_6thread17LinearCombinationISJ_Li1EffLNS1M_9ScaleType4KindE0ELNS_15FloatRoundStyleE2ESJ_EENS1_15EpilogueDefaultEEEEEvvEEEEvNT_6ParamsE)
        /*0014*/ 	.word	0x00000000


	//----- nvinfo : EIATTR_MIN_STACK_SIZE
	.align		4
.L_17:
        /*0018*/ 	.byte	0x04, 0x12
        /*001a*/ 	.short	(.L_19 - .L_18)
	.align		4
.L_18:
        /*001c*/ 	.word	index@(_ZN7cutlass13device_kernelINS_4gemm6kernel13GemmUniversalIN4cute5tupleIJiiiiEEENS1_10collective13CollectiveMmaINS1_34MainloopSm90TmaGmmaWarpSpecializedILi3ENS5_IJNS4_1CILi4EEENSA_ILi1EEESC_EEENS1_35KernelTmaWarpSpecializedCooperativeEEENS5_IJNSA_ILi128EEESG_NSA_ILi64EEEEEENS_10tfloat32_tENS5_IJlSC_lEEESJ_SK_NS4_8TiledMMAINS4_8MMA_AtomIJNS4_4SM904GMMA30MMA_64x128x8_F32TF32TF32_SS_TNILNSO_7ScaleInE1ELSQ_1EEEEEENS4_6LayoutINS5_IJNSA_ILi2EEESC_SC_EEENS5_IJSC_NSA_ILi0EEESW_EEEEENS5_IJNS4_10UnderscoreESZ_SZ_EEEEENS4_13SM90_TMA_LOADENS4_14ComposedLayoutINS4_7SwizzleILi3ELi4ELi3EEENS4_18smem_ptr_flag_bitsILi32EEENST_INS5_IJNSA_ILi8EEENSA_ILi32EEEEEENS5_IJS19_SC_EEEEEEEvNS4_8identityENS4_23SM90_TMA_LOAD_MULTICASTES1D_vS1E_EENS_8epilogue10collective6detail29Sm90TmaWarpSpecializedAdapterINS1I_15DefaultEpilogueISJ_SK_SK_NS1H_6thread17LinearCombinationISJ_Li1EffLNS1M_9ScaleType4KindE0ELNS_15FloatRoundStyleE2ESJ_EENS1_15EpilogueDefaultEEEEEvvEEEEvNT_6ParamsE)
        /*0020*/ 	.word	0x00000000
.L_19:


//--------------------- .nv.compat                --------------------------
	.section	.nv.compat,"",@"SHT_CUDA_COMPAT_INFO"
	.align	4
        /*0000*/ 	.byte	0x02, 0x09, 0x01, 0x00, 0x02, 0x02, 0x04, 0x00, 0x02, 0x05, 0x05, 0x00, 0x03, 0x07, 0x01, 0x01
        /*0010*/ 	.byte	0x02, 0x03, 0x01, 0x00, 0x02, 0x06, 0x01, 0x00, 0x04, 0x0b, 0x08, 0x00, 0x00, 0x00, 0x00, 0x00
        /*0020*/ 	.byte	0x00, 0x00, 0x00, 0x00


//--------------------- .nv.info._ZN7cutlass13device_kernelINS_4gemm6kernel13GemmUniversalIN4cute5tupleIJiiiiEEENS1_10collective13CollectiveMmaINS1_34MainloopSm90TmaGmmaWarpSpecializedILi3ENS5_IJNS4_1CILi4EEENSA_ILi1EEESC_EEENS1_35KernelTmaWarpSpecializedCooperativeEEENS5_IJNSA_ILi128EEESG_NSA_ILi64EEEEEENS_10tfloat32_tENS5_IJlSC_lEEESJ_SK_NS4_8TiledMMAINS4_8MMA_AtomIJNS4_4SM904GMMA30MMA_64x128x8_F32TF32TF32_SS_TNILNSO_7ScaleInE1ELSQ_1EEEEEENS4_6LayoutINS5_IJNSA_ILi2EEESC_SC_EEENS5_IJSC_NSA_ILi0EEESW_EEEEENS5_IJNS4_10UnderscoreESZ_SZ_EEEEENS4_13SM90_TMA_LOADENS4_14ComposedLayoutINS4_7SwizzleILi3ELi4ELi3EEENS4_18smem_ptr_flag_bitsILi32EEENST_INS5_IJNSA_ILi8EEENSA_ILi32EEEEEENS5_IJS19_SC_EEEEEEEvNS4_8identityENS4_23SM90_TMA_LOAD_MULTICASTES1D_vS1E_EENS_8epilogue10collective6detail29Sm90TmaWarpSpecializedAdapterINS1I_15DefaultEpilogueISJ_SK_SK_NS1H_6thread17LinearCombinationISJ_Li1EffLNS1M_9ScaleType4KindE0ELNS_15FloatRoundStyleE2ESJ_EENS1_15EpilogueDefaultEEEEEvvEEEEvNT_6ParamsE --------------------------
	.section	.nv.info._ZN7cutlass13device_kernelINS_4gemm6kernel13GemmUniversalIN4cute5tupleIJiiiiEEENS1_10collective13CollectiveMmaINS1_34MainloopSm90TmaGmmaWarpSpecializedILi3ENS5_IJNS4_1CILi4EEENSA_ILi1EEESC_EEENS1_35KernelTmaWarpSpecializedCooperativeEEENS5_IJNSA_ILi128EEESG_NSA_ILi64EEEEEENS_10tfloat32_tENS5_IJlSC_lEEESJ_SK_NS4_8TiledMMAINS4_8MMA_AtomIJNS4_4SM904GMMA30MMA_64x128x8_F32TF32TF32_SS_TNILNSO_7ScaleInE1ELSQ_1EEEEEENS4_6LayoutINS5_IJNSA_ILi2EEESC_SC_EEENS5_IJSC_NSA_ILi0EEESW_EEEEENS5_IJNS4_10UnderscoreESZ_SZ_EEEEENS4_13SM90_TMA_LOADENS4_14ComposedLayoutINS4_7SwizzleILi3ELi4ELi3EEENS4_18smem_ptr_flag_bitsILi32EEENST_INS5_IJNSA_ILi8EEENSA_ILi32EEEEEENS5_IJS19_SC_EEEEEEEvNS4_8identityENS4_23SM90_TMA_LOAD_MULTICASTES1D_vS1E_EENS_8epilogue10collective6detail29Sm90TmaWarpSpecializedAdapterINS1I_15DefaultEpilogueISJ_SK_SK_NS1H_6thread17LinearCombinationISJ_Li1EffLNS1M_9ScaleType4KindE0ELNS_15FloatRoundStyleE2ESJ_EENS1_15EpilogueDefaultEEEEEvvEEEEvNT_6ParamsE,"",@"SHT_CUDA_INFO"
	.sectionflags	@""
	.align	4


	//----- nvinfo : EIATTR_CUDA_API_VERSION
	.align		4
        /*0000*/ 	.byte	0x04, 0x37
        /*0002*/ 	.short	(.L_21 - .L_20)
.L_20:
        /*0004*/ 	.word	0x00000082


	//----- nvinfo : EIATTR_KPARAM_INFO
	.align		4
.L_21:
        /*0008*/ 	.byte	0x04, 0x17
        /*000a*/ 	.short	(.L_23 - .L_22)
.L_22:
        /*000c*/ 	.word	0x00000000
        /*0010*/ 	.short	0x0000
        /*0012*/ 	.short	0x0070
        /*0014*/ 	.byte	0x00, 0xf0, 0x01, 0x10


	//----- nvinfo : EIATTR_SPARSE_MMA_MASK
	.align		4
.L_23:
        /*0018*/ 	.byte	0x03, 0x50
        /*001a*/ 	.short	0x0000


	//----- nvinfo : EIATTR_MAXREG_COUNT
	.align		4
        /*001c*/ 	.byte	0x03, 0x1b
        /*001e*/ 	.short	0x00a8


	//----- nvinfo : EIATTR_NUM_BARRIERS
	.align		4
        /*0020*/ 	.byte	0x02, 0x4c
        /*0022*/ 	.byte	0x01
	.zero		1


	//----- nvinfo : EIATTR_EXTERNS
	.align		4
        /*0024*/ 	.byte	0x04, 0x0f
        /*0026*/ 	.short	(.L_25 - .L_24)


	//   ....[0]....
	.align		4
.L_24:
        /*0028*/ 	.word	index@(__assertfail)


	//----- nvinfo : EIATTR_MERCURY_ISA_VERSION
	.align		4
.L_25:
        /*002c*/ 	.byte	0x03, 0x5f
        /*002e*/ 	.short	0x0101


	//----- nvinfo : EIATTR_INT_WARP_WIDE_INSTR_OFFSETS
	.align		4
        /*0030*/ 	.byte	0x04, 0x31
        /*0032*/ 	.short	(.L_27 - .L_26)


	//   ....[0]....
.L_26:
        /*0034*/ 	.word	0x000004c0


	//   ....[1]....
        /*0038*/ 	.word	0x000004e0


	//   ....[2]....
        /*003c*/ 	.word	0x00000690


	//   ....[3]....
        /*0040*/ 	.word	0x00002280


	//----- nvinfo : EIATTR_COOP_GROUP_MASK_REGIDS
	.align		4
.L_27:
        /*0044*/ 	.byte	0x04, 0x29
        /*0046*/ 	.short	(.L_29 - .L_28)


	//   ....[0]....
.L_28:
        /*0048*/ 	.word	0xffffffff


	//   ....[1]....
        /*004c*/ 	.word	0xffffffff


	//   ....[2]....
        /*0050*/ 	.word	0xffffffff


	//   ....[3]....
        /*0054*/ 	.word	0xffffffff


	//   ....[4]....
        /*0058*/ 	.word	0xffffffff


	//   ....[5]....
        /*005c*/ 	.word	0xffffffff


	//----- nvinfo : EIATTR_COOP_GROUP_INSTR_OFFSETS
	.align		4
.L_29:
        /*0060*/ 	.byte	0x04, 0x28
        /*0062*/ 	.short	(.L_31 - .L_30)


	//   ....[0]....
.L_30:
        /*0064*/ 	.word	0x00000060


	//   ....[1]....
        /*0068*/ 	.word	0x00000070


	//   ....[2]....
        /*006c*/ 	.word	0x00000130


	//   ....[3]....
        /*0070*/ 	.word	0x000002e0


	//   ....[4]....
        /*0074*/ 	.word	0x00000800


	//   ....[5]....
        /*0078*/ 	.word	0x00001480


	//----- nvinfo : EIATTR_REG_RECONFIG
	.align		4
.L_31:
        /*007c*/ 	.byte	0x01, 0x54
	.zero		2


	//----- nvinfo : EIATTR_SYSCALL_OFFSETS
	.align		4
        /*0080*/ 	.byte	0x04, 0x46
        /*0082*/ 	.short	(.L_33 - .L_32)


	//   ....[0]....
.L_32:
        /*0084*/ 	.word	0x00001670


	//----- nvinfo : EIATTR_MBARRIER_INSTR_OFFSETS
	.align		4
.L_33:
        /*0088*/ 	.byte	0x04, 0x39
        /*008a*/ 	.short	(.L_35 - .L_34)


	//   ....[0]....
.L_34:
        /*008c*/ 	.word	0x00000250
        /*0090*/ 	.word	0x000000ff
        /*0094*/ 	.word	0x00000000
        /*0098*/ 	.short	0x0100
        /*009a*/ 	.byte	0x08
	.zero		1


	//   ....[1]....
        /*009c*/ 	.word	0x00000260
        /*00a0*/ 	.word	0x000000ff
        /*00a4*/ 	.word	0x00000018
        /*00a8*/ 	.short	0x0100
        /*00aa*/ 	.byte	0x08
	.zero		1


	//   ....[2]....
        /*00ac*/ 	.word	0x00000270
        /*00b0*/ 	.word	0x000000ff
        /*00b4*/ 	.word	0x00000008
        /*00b8*/ 	.short	0x0100
        /*00ba*/ 	.byte	0x08
	.zero		1


	//   ....[3]....
        /*00bc*/ 	.word	0x00000280
        /*00c0*/ 	.word	0x000000ff
        /*00c4*/ 	.word	0x00000020
        /*00c8*/ 	.short	0x0100
        /*00ca*/ 	.byte	0x08
	.zero		1


	//   ....[4]....
        /*00cc*/ 	.word	0x00000290
        /*00d0*/ 	.word	0x000000ff
        /*00d4*/ 	.word	0x00000010
        /*00d8*/ 	.short	0x0100
        /*00da*/ 	.byte	0x08
	.zero		1


	//   ....[5]....
        /*00dc*/ 	.word	0x000002a0
        /*00e0*/ 	.word	0x000000ff
        /*00e4*/ 	.word	0x00000028
        /*00e8*/ 	.short	0x0100
        /*00ea*/ 	.byte	0x08
	.zero		1


	//   ....[6]....
        /*00ec*/ 	.word	0x00000710
        /*00f0*/ 	.word	0x000000ff
        /*00f4*/ 	.word	0x00000040
        /*00f8*/ 	.short	0x0100
        /*00fa*/ 	.byte	0x06
	.zero		1


	//   ....[7]....
        /*00fc*/ 	.word	0x000007b0
        /*0100*/ 	.word	0x000000ff
        /*0104*/ 	.word	0x00000048
        /*0108*/ 	.short	0x0100
        /*010a*/ 	.byte	0x06
	.zero		1


	//   ....[8]....
        /*010c*/ 	.word	0x00001730
        /*0110*/ 	.word	0x00000003
        /*0114*/ 	.word	0x00000000
        /*0118*/ 	.short	0x010a
        /*011a*/ 	.byte	0x3f
	.zero		1


	//   ....[9]....
        /*011c*/ 	.word	0x00001790
        /*0120*/ 	.word	0x00000003
        /*0124*/ 	.word	0x00000000
        /*0128*/ 	.short	0x010a
        /*012a*/ 	.byte	0x3f
	.zero		1


	//   ....[10]....
        /*012c*/ 	.word	0x00001cd0
        /*0130*/ 	.word	0x00000005
        /*0134*/ 	.word	0x00000000
        /*0138*/ 	.short	0x010a
        /*013a*/ 	.byte	0x3f
	.zero		1


	//   ....[11]....
        /*013c*/ 	.word	0x00001d10
        /*0140*/ 	.word	0x00000005
        /*0144*/ 	.word	0x00000000
        /*0148*/ 	.short	0x010a
        /*014a*/ 	.byte	0x3f
	.zero		1


	//   ....[12]....
        /*014c*/ 	.word	0x00002130
        /*0150*/ 	.word	0x00000004
        /*0154*/ 	.word	0x00000000
        /*0158*/ 	.short	0x0101
        /*015a*/ 	.byte	0x3f
	.zero		1


	//   ....[13]....
        /*015c*/ 	.word	0x00002320
        /*0160*/ 	.word	0x00000000
        /*0164*/ 	.word	0x00000000
        /*0168*/ 	.short	0x0101
        /*016a*/ 	.byte	0x3f
	.zero		1


	//   ....[14]....
        /*016c*/ 	.word	0x00007420
        /*0170*/ 	.word	0x00000017
        /*0174*/ 	.word	0x00000018
        /*0178*/ 	.short	0x010a
        /*017a*/ 	.byte	0x3f
	.zero		1


	//   ....[15]....
        /*017c*/ 	.word	0x00007860
        /*0180*/ 	.word	0x00000006
        /*0184*/ 	.word	0x00000048
        /*0188*/ 	.short	0x0101
        /*018a*/ 	.byte	0x3f
	.zero		1


	//   ....[16]....
        /*018c*/ 	.word	0x00007fb0
        /*0190*/ 	.word	0x00000007
        /*0194*/ 	.word	0x00000000
        /*0198*/ 	.short	0x010a
        /*019a*/ 	.byte	0x3f
	.zero		1


	//   ....[17]....
        /*019c*/ 	.word	0x00008030
        /*01a0*/ 	.word	0x00000004
        /*01a4*/ 	.word	0x00000000
        /*01a8*/ 	.short	0x010a
        /*01aa*/ 	.byte	0x3f
	.zero		1


	//   ....[18]....
        /*01ac*/ 	.word	0x000080c0
        /*01b0*/ 	.word	0x00000005
        /*01b4*/ 	.word	0x00000000
        /*01b8*/ 	.short	0x010a
        /*01ba*/ 	.byte	0x3f
	.zero		1


	//   ....[19]....
        /*01bc*/ 	.word	0x00008120
        /*01c0*/ 	.word	0x00000003
        /*01c4*/ 	.word	0x00000000
        /*01c8*/ 	.short	0x010a
        /*01ca*/ 	.byte	0x3f
	.zero		1


	//   ....[20]....
        /*01cc*/ 	.word	0x00008170
        /*01d0*/ 	.word	0x00000005
        /*01d4*/ 	.word	0x00000000
        /*01d8*/ 	.short	0x010a
        /*01da*/ 	.byte	0x3f
	.zero		1


	//   ....[21]....
        /*01dc*/ 	.word	0x00008240
        /*01e0*/ 	.word	0x00000017
        /*01e4*/ 	.word	0x00000018
        /*01e8*/ 	.short	0x010a
        /*01ea*/ 	.byte	0x3f
	.zero		1


	//   ....[22]....
        /*01ec*/ 	.word	0x00008310
        /*01f0*/ 	.word	0x00000007
        /*01f4*/ 	.word	0x00000000
        /*01f8*/ 	.short	0x010a
        /*01fa*/ 	.byte	0x3f
	.zero		1


	//   ....[23]....
        /*01fc*/ 	.word	0x00008360
        /*0200*/ 	.word	0x00000004
        /*0204*/ 	.word	0x00000000
        /*0208*/ 	.short	0x010a
        /*020a*/ 	.byte	0x3f
	.zero		1


	//----- nvinfo : EIATTR_NUM_MBARRIERS
	.align		4
.L_35:
        /*020c*/ 	.byte	0x03, 0x38
        /*020e*/ 	.short	0x0008


	//----- nvinfo : EIATTR_EXIT_INSTR_OFFSETS
	.align		4
        /*0210*/ 	.byte	0x04, 0x1c
        /*0212*/ 	.short	(.L_37 - .L_36)


	//   ....[0]....
.L_36:
        /*0214*/ 	.word	0x000009d0


	//   ....[1]....
        /*0218*/ 	.word	0x000011e0


	//   ....[2]....
        /*021c*/ 	.word	0x00006ba0


	//   ....[3]....
        /*0220*/ 	.word	0x00007100


	//   ....[4]....
        /*0224*/ 	.word	0x00008110


	//----- nvinfo : EIATTR_MAX_THREADS
	.align		4
.L_37:
        /*0228*/ 	.byte	0x04, 0x05
        /*022a*/ 	.short	(.L_39 - .L_38)
.L_38:
        /*022c*/ 	.word	0x00000180
        /*0230*/ 	.word	0x00000001
        /*0234*/ 	.word	0x00000001


	//----- nvinfo : EIATTR_CRS_STACK_SIZE
	.align		4
.L_39:
        /*0238*/ 	.byte	0x04, 0x1e
        /*023a*/ 	.short	(.L_41 - .L_40)
.L_40:
        /*023c*/ 	.word	0x00000000


	//----- nvinfo : EIATTR_CBANK_PARAM_SIZE
	.align		4
.L_41:
        /*0240*/ 	.byte	0x03, 0x19
        /*0242*/ 	.short	0x0470


	//----- nvinfo : EIATTR_PARAM_CBANK
	.align		4
        /*0244*/ 	.byte	0x04, 0x0a
        /*0246*/ 	.short	(.L_43 - .L_42)
	.align		4
.L_42:
        /*0248*/ 	.word	index@(.nv.constant0._ZN7cutlass13device_kernelINS_4gemm6kernel13GemmUniversalIN4cute5tupleIJiiiiEEENS1_10collective13CollectiveMmaINS1_34MainloopSm90TmaGmmaWarpSpecializedILi3ENS5_IJNS4_1CILi4EEENSA_ILi1EEESC_EEENS1_35KernelTmaWarpSpecializedCooperativeEEENS5_IJNSA_ILi128EEESG_NSA_ILi64EEEEEENS_10tfloat32_tENS5_IJlSC_lEEESJ_SK_NS4_8TiledMMAINS4_8MMA_AtomIJNS4_4SM904GMMA30MMA_64x128x8_F32TF32TF32_SS_TNILNSO_7ScaleInE1ELSQ_1EEEEEENS4_6LayoutINS5_IJNSA_ILi2EEESC_SC_EEENS5_IJSC_NSA_ILi0EEESW_EEEEENS5_IJNS4_10UnderscoreESZ_SZ_EEEEENS4_13SM90_TMA_LOADENS4_14ComposedLayoutINS4_7SwizzleILi3ELi4ELi3EEENS4_18smem_ptr_flag_bitsILi32EEENST_INS5_IJNSA_ILi8EEENSA_ILi32EEEEEENS5_IJS19_SC_EEEEEEEvNS4_8identityENS4_23SM90_TMA_LOAD_MULTICASTES1D_vS1E_EENS_8epilogue10collective6detail29Sm90TmaWarpSpecializedAdapterINS1I_15DefaultEpilogueISJ_SK_SK_NS1H_6thread17LinearCombinationISJ_Li1EffLNS1M_9ScaleType4KindE0ELNS_15FloatRoundStyleE2ESJ_EENS1_15EpilogueDefaultEEEEEvvEEEEvNT_6ParamsE)
        /*024c*/ 	.short	0x0210
        /*024e*/ 	.short	0x0470


	//----- nvinfo : EIATTR_SW_WAR
	.align		4
.L_43:
        /*0250*/ 	.byte	0x04, 0x36
        /*0252*/ 	.short	(.L_45 - .L_44)
.L_44:
        /*0254*/ 	.word	0x00000008
.L_45:


//--------------------- .nv.callgraph             --------------------------
	.section	.nv.callgraph,"",@"SHT_CUDA_CALLGRAPH"
	.align	4
	.sectionentsize	8
	.align		4
        /*0000*/ 	.word	0x00000000
	.align		4
        /*0004*/ 	.word	0xffffffff
	.align		4
        /*0008*/ 	.word	index@(_ZN7cutlass13device_kernelINS_4gemm6kernel13GemmUniversalIN4cute5tupleIJiiiiEEENS1_10collective13CollectiveMmaINS1_34MainloopSm90TmaGmmaWarpSpecializedILi3ENS5_IJNS4_1CILi4EEENSA_ILi1EEESC_EEENS1_35KernelTmaWarpSpecializedCooperativeEEENS5_IJNSA_ILi128EEESG_NSA_ILi64EEEEEENS_10tfloat32_tENS5_IJlSC_lEEESJ_SK_NS4_8TiledMMAINS4_8MMA_AtomIJNS4_4SM904GMMA30MMA_64x128x8_F32TF32TF32_SS_TNILNSO_7ScaleInE1ELSQ_1EEEEEENS4_6LayoutINS5_IJNSA_ILi2EEESC_SC_EEENS5_IJSC_NSA_ILi0EEESW_EEEEENS5_IJNS4_10UnderscoreESZ_SZ_EEEEENS4_13SM90_TMA_LOADENS4_14ComposedLayoutINS4_7SwizzleILi3ELi4ELi3EEENS4_18smem_ptr_flag_bitsILi32EEENST_INS5_IJNSA_ILi8EEENSA_ILi32EEEEEENS5_IJS19_SC_EEEEEEEvNS4_8identityENS4_23SM90_TMA_LOAD_MULTICASTES1D_vS1E_EENS_8epilogue10collective6detail29Sm90TmaWarpSpecializedAdapterINS1I_15DefaultEpilogueISJ_SK_SK_NS1H_6thread17LinearCombinationISJ_Li1EffLNS1M_9ScaleType4KindE0ELNS_15FloatRoundStyleE2ESJ_EENS1_15EpilogueDefaultEEEEEvvEEEEvNT_6ParamsE)
	.align		4
        /*000c*/ 	.word	index@(__assertfail)
	.align		4
        /*0010*/ 	.word	0x00000000
	.align		4
        /*0014*/ 	.word	0xfffffffe
	.align		4
        /*0018*/ 	.word	0x00000000
	.align		4
        /*001c*/ 	.word	0xfffffffd
	.align		4
        /*0020*/ 	.word	0x00000000
	.align		4
        /*0024*/ 	.word	0xfffffffc


//--------------------- .nv.constant4             --------------------------
	.section	.nv.constant4,"a",@progbits
	.align	8
	.align		8
.nv.constant4:
        /*0000*/ 	.dword	__assertfail
	.align		8
        /*0008*/ 	.dword	__unnamed_1
	.align		8
        /*0010*/ 	.dword	_ZN40_INTERNAL_f212f82a_4_k_cu_03b70836_152284cuda3std3__45__cpo5beginE
	.align		8
        /*0018*/ 	.dword	_ZN40_INTERNAL_f212f82a_4_k_cu_03b70836_152284cuda3std3__45__cpo3endE
	.align		8
        /*0020*/ 	.dword	_ZN40_INTERNAL_f212f82a_4_k_cu_03b70836_152284cuda3std3__45__cpo6cbeginE
	.align		8
        /*0028*/ 	.dword	_ZN40_INTERNAL_f212f82a_4_k_cu_03b70836_152284cuda3std3__45__cpo4cendE
	.align		8
        /*0030*/ 	.dword	_ZN40_INTERNAL_f212f82a_4_k_cu_03b70836_152284cuda3std3__442_GLOBAL__N__f212f82a_4_k_cu_03b70836_152286ignoreE
	.align		8
        /*0038*/ 	.dword	_ZN40_INTERNAL_f212f82a_4_k_cu_03b70836_152284cuda3std3__419piecewise_constructE
	.align		8
        /*0040*/ 	.dword	_ZN40_INTERNAL_f212f82a_4_k_cu_03b70836_152284cuda3std3__48in_placeE
	.align		8
        /*0048*/ 	.dword	_ZN40_INTERNAL_f212f82a_4_k_cu_03b70836_152284cuda3std6ranges3__45__cpo4swapE
	.align		8
        /*0050*/ 	.dword	_ZN40_INTERNAL_f212f82a_4_k_cu_03b70836_152284cuda3std6ranges3__45__cpo9iter_moveE
	.align		8
        /*0058*/ 	.dword	_ZN40_INTERNAL_f212f82a_4_k_cu_03b70836_152284cute7productE
	.align		8
        /*0060*/ 	.dword	_ZN40_INTERNAL_f212f82a_4_k_cu_03b70836_152284cute1_E
	.align		8
        /*0068*/ 	.dword	$str$22
	.align		8
        /*0070*/ 	.dword	$str$23


//--------------------- .text._ZN7cutlass13device_kernelINS_4gemm6kernel13GemmUniversalIN4cute5tupleIJiiiiEEENS1_10collective13CollectiveMmaINS1_34MainloopSm90TmaGmmaWarpSpecializedILi3ENS5_IJNS4_1CILi4EEENSA_ILi1EEESC_EEENS1_35KernelTmaWarpSpecializedCooperativeEEENS5_IJNSA_ILi128EEESG_NSA_ILi64EEEEEENS_10tfloat32_tENS5_IJlSC_lEEESJ_SK_NS4_8TiledMMAINS4_8MMA_AtomIJNS4_4SM904GMMA30MMA_64x128x8_F32TF32TF32_SS_TNILNSO_7ScaleInE1ELSQ_1EEEEEENS4_6LayoutINS5_IJNSA_ILi2EEESC_SC_EEENS5_IJSC_NSA_ILi0EEESW_EEEEENS5_IJNS4_10UnderscoreESZ_SZ_EEEEENS4_13SM90_TMA_LOADENS4_14ComposedLayoutINS4_7SwizzleILi3ELi4ELi3EEENS4_18smem_ptr_flag_bitsILi32EEENST_INS5_IJNSA_ILi8EEENSA_ILi32EEEEEENS5_IJS19_SC_EEEEEEEvNS4_8identityENS4_23SM90_TMA_LOAD_MULTICASTES1D_vS1E_EENS_8epilogue10collective6detail29Sm90TmaWarpSpecializedAdapterINS1I_15DefaultEpilogueISJ_SK_SK_NS1H_6thread17LinearCombinationISJ_Li1EffLNS1M_9ScaleType4KindE0ELNS_15FloatRoundStyleE2ESJ_EENS1_15EpilogueDefaultEEEEEvvEEEEvNT_6ParamsE --------------------------
	.section	.text._ZN7cutlass13device_kernelINS_4gemm6kernel13GemmUniversalIN4cute5tupleIJiiiiEEENS1_10collective13CollectiveMmaINS1_34MainloopSm90TmaGmmaWarpSpecializedILi3ENS5_IJNS4_1CILi4EEENSA_ILi1EEESC_EEENS1_35KernelTmaWarpSpecializedCooperativeEEENS5_IJNSA_ILi128EEESG_NSA_ILi64EEEEEENS_10tfloat32_tENS5_IJlSC_lEEESJ_SK_NS4_8TiledMMAINS4_8MMA_AtomIJNS4_4SM904GMMA30MMA_64x128x8_F32TF32TF32_SS_TNILNSO_7ScaleInE1ELSQ_1EEEEEENS4_6LayoutINS5_IJNSA_ILi2EEESC_SC_EEENS5_IJSC_NSA_ILi0EEESW_EEEEENS5_IJNS4_10UnderscoreESZ_SZ_EEEEENS4_13SM90_TMA_LOADENS4_14ComposedLayoutINS4_7SwizzleILi3ELi4ELi3EEENS4_18smem_ptr_flag_bitsILi32EEENST_INS5_IJNSA_ILi8EEENSA_ILi32EEEEEENS5_IJS19_SC_EEEEEEEvNS4_8identityENS4_23SM90_TMA_LOAD_MULTICASTES1D_vS1E_EENS_8epilogue10collective6detail29Sm90TmaWarpSpecializedAdapterINS1I_15DefaultEpilogueISJ_SK_SK_NS1H_6thread17LinearCombinationISJ_Li1EffLNS1M_9ScaleType4KindE0ELNS_15FloatRoundStyleE2ESJ_EENS1_15EpilogueDefaultEEEEEvvEEEEvNT_6ParamsE,"ax",@progbits
	.align	128
.text._ZN7cutlass13device_kernelINS_4gemm6kernel13GemmUniversalIN4cute5tupleIJiiiiEEENS1_10collective13CollectiveMmaINS1_34MainloopSm90TmaGmmaWarpSpecializedILi3ENS5_IJNS4_1CILi4EEENSA_ILi1EEESC_EEENS1_35KernelTmaWarpSpecializedCooperativeEEENS5_IJNSA_ILi128EEESG_NSA_ILi64EEEEEENS_10tfloat32_tENS5_IJlSC_lEEESJ_SK_NS4_8TiledMMAINS4_8MMA_AtomIJNS4_4SM904GMMA30MMA_64x128x8_F32TF32TF32_SS_TNILNSO_7ScaleInE1ELSQ_1EEEEEENS4_6LayoutINS5_IJNSA_ILi2EEESC_SC_EEENS5_IJSC_NSA_ILi0EEESW_EEEEENS5_IJNS4_10UnderscoreESZ_SZ_EEEEENS4_13SM90_TMA_LOADENS4_14ComposedLayoutINS4_7SwizzleILi3ELi4ELi3EEENS4_18smem_ptr_flag_bitsILi32EEENST_INS5_IJNSA_ILi8EEENSA_ILi32EEEEEENS5_IJS19_SC_EEEEEEEvNS4_8identityENS4_23SM90_TMA_LOAD_MULTICASTES1D_vS1E_EENS_8epilogue10collective6detail29Sm90TmaWarpSpecializedAdapterINS1I_15DefaultEpilogueISJ_SK_SK_NS1H_6thread17LinearCombinationISJ_Li1EffLNS1M_9ScaleType4KindE0ELNS_15FloatRoundStyleE2ESJ_EENS1_15EpilogueDefaultEEEEEvvEEEEvNT_6ParamsE:
        .type           _ZN7cutlass13device_kernelINS_4gemm6kernel13GemmUniversalIN4cute5tupleIJiiiiEEENS1_10collective13CollectiveMmaINS1_34MainloopSm90TmaGmmaWarpSpecializedILi3ENS5_IJNS4_1CILi4EEENSA_ILi1EEESC_EEENS1_35KernelTmaWarpSpecializedCooperativeEEENS5_IJNSA_ILi128EEESG_NSA_ILi64EEEEEENS_10tfloat32_tENS5_IJlSC_lEEESJ_SK_NS4_8TiledMMAINS4_8MMA_AtomIJNS4_4SM904GMMA30MMA_64x128x8_F32TF32TF32_SS_TNILNSO_7ScaleInE1ELSQ_1EEEEEENS4_6LayoutINS5_IJNSA_ILi2EEESC_SC_EEENS5_IJSC_NSA_ILi0EEESW_EEEEENS5_IJNS4_10UnderscoreESZ_SZ_EEEEENS4_13SM90_TMA_LOADENS4_14ComposedLayoutINS4_7SwizzleILi3ELi4ELi3EEENS4_18smem_ptr_flag_bitsILi32EEENST_INS5_IJNSA_ILi8EEENSA_ILi32EEEEEENS5_IJS19_SC_EEEEEEEvNS4_8identityENS4_23SM90_TMA_LOAD_MULTICASTES1D_vS1E_EENS_8epilogue10collective6detail29Sm90TmaWarpSpecializedAdapterINS1I_15DefaultEpilogueISJ_SK_SK_NS1H_6thread17LinearCombinationISJ_Li1EffLNS1M_9ScaleType4KindE0ELNS_15FloatRoundStyleE2ESJ_EENS1_15EpilogueDefaultEEEEEvvEEEEvNT_6ParamsE,@function
        .size           _ZN7cutlass13device_kernelINS_4gemm6kernel13GemmUniversalIN4cute5tupleIJiiiiEEENS1_10collective13CollectiveMmaINS1_34MainloopSm90TmaGmmaWarpSpecializedILi3ENS5_IJNS4_1CILi4EEENSA_ILi1EEESC_EEENS1_35KernelTmaWarpSpecializedCooperativeEEENS5_IJNSA_ILi128EEESG_NSA_ILi64EEEEEENS_10tfloat32_tENS5_IJlSC_lEEESJ_SK_NS4_8TiledMMAINS4_8MMA_AtomIJNS4_4SM904GMMA30MMA_64x128x8_F32TF32TF32_SS_TNILNSO_7ScaleInE1ELSQ_1EEEEEENS4_6LayoutINS5_IJNSA_ILi2EEESC_SC_EEENS5_IJSC_NSA_ILi0EEESW_EEEEENS5_IJNS4_10UnderscoreESZ_SZ_EEEEENS4_13SM90_TMA_LOADENS4_14ComposedLayoutINS4_7SwizzleILi3ELi4ELi3EEENS4_18smem_ptr_flag_bitsILi32EEENST_INS5_IJNSA_ILi8EEENSA_ILi32EEEEEENS5_IJS19_SC_EEEEEEEvNS4_8identityENS4_23SM90_TMA_LOAD_MULTICASTES1D_vS1E_EENS_8epilogue10collective6detail29Sm90TmaWarpSpecializedAdapterINS1I_15DefaultEpilogueISJ_SK_SK_NS1H_6thread17LinearCombinationISJ_Li1EffLNS1M_9ScaleType4KindE0ELNS_15FloatRoundStyleE2ESJ_EENS1_15EpilogueDefaultEEEEEvvEEEEvNT_6ParamsE,(.L_x_195 - _ZN7cutlass13device_kernelINS_4gemm6kernel13GemmUniversalIN4cute5tupleIJiiiiEEENS1_10collective13CollectiveMmaINS1_34MainloopSm90TmaGmmaWarpSpecializedILi3ENS5_IJNS4_1CILi4EEENSA_ILi1EEESC_EEENS1_35KernelTmaWarpSpecializedCooperativeEEENS5_IJNSA_ILi128EEESG_NSA_ILi64EEEEEENS_10tfloat32_tENS5_IJlSC_lEEESJ_SK_NS4_8TiledMMAINS4_8MMA_AtomIJNS4_4SM904GMMA30MMA_64x128x8_F32TF32TF32_SS_TNILNSO_7ScaleInE1ELSQ_1EEEEEENS4_6LayoutINS5_IJNSA_ILi2EEESC_SC_EEENS5_IJSC_NSA_ILi0EEESW_EEEEENS5_IJNS4_10UnderscoreESZ_SZ_EEEEENS4_13SM90_TMA_LOADENS4_14ComposedLayoutINS4_7SwizzleILi3ELi4ELi3EEENS4_18smem_ptr_flag_bitsILi32EEENST_INS5_IJNSA_ILi8EEENSA_ILi32EEEEEENS5_IJS19_SC_EEEEEEEvNS4_8identityENS4_23SM90_TMA_LOAD_MULTICASTES1D_vS1E_EENS_8epilogue10collective6detail29Sm90TmaWarpSpecializedAdapterINS1I_15DefaultEpilogueISJ_SK_SK_NS1H_6thread17LinearCombinationISJ_Li1EffLNS1M_9ScaleType4KindE0ELNS_15FloatRoundStyleE2ESJ_EENS1_15EpilogueDefaultEEEEEvvEEEEvNT_6ParamsE)
        .other          _ZN7cutlass13device_kernelINS_4gemm6kernel13GemmUniversalIN4cute5tupleIJiiiiEEENS1_10collective13CollectiveMmaINS1_34MainloopSm90TmaGmmaWarpSpecializedILi3ENS5_IJNS4_1CILi4EEENSA_ILi1EEESC_EEENS1_35KernelTmaWarpSpecializedCooperativeEEENS5_IJNSA_ILi128EEESG_NSA_ILi64EEEEEENS_10tfloat32_tENS5_IJlSC_lEEESJ_SK_NS4_8TiledMMAINS4_8MMA_AtomIJNS4_4SM904GMMA30MMA_64x128x8_F32TF32TF32_SS_TNILNSO_7ScaleInE1ELSQ_1EEEEEENS4_6LayoutINS5_IJNSA_ILi2EEESC_SC_EEENS5_IJSC_NSA_ILi0EEESW_EEEEENS5_IJNS4_10UnderscoreESZ_SZ_EEEEENS4_13SM90_TMA_LOADENS4_14ComposedLayoutINS4_7SwizzleILi3ELi4ELi3EEENS4_18smem_ptr_flag_bitsILi32EEENST_INS5_IJNSA_ILi8EEENSA_ILi32EEEEEENS5_IJS19_SC_EEEEEEEvNS4_8identityENS4_23SM90_TMA_LOAD_MULTICASTES1D_vS1E_EENS_8epilogue10collective6detail29Sm90TmaWarpSpecializedAdapterINS1I_15DefaultEpilogueISJ_SK_SK_NS1H_6thread17LinearCombinationISJ_Li1EffLNS1M_9ScaleType4KindE0ELNS_15FloatRoundStyleE2ESJ_EENS1_15EpilogueDefaultEEEEEvvEEEEvNT_6ParamsE,@"STO_CUDA_ENTRY STV_DEFAULT"
_ZN7cutlass13device_kernelINS_4gemm6kernel13GemmUniversalIN4cute5tupleIJiiiiEEENS1_10collective13CollectiveMmaINS1_34MainloopSm90TmaGmmaWarpSpecializedILi3ENS5_IJNS4_1CILi4EEENSA_ILi1EEESC_EEENS1_35KernelTmaWarpSpecializedCooperativeEEENS5_IJNSA_ILi128EEESG_NSA_ILi64EEEEEENS_10tfloat32_tENS5_IJlSC_lEEESJ_SK_NS4_8TiledMMAINS4_8MMA_AtomIJNS4_4SM904GMMA30MMA_64x128x8_F32TF32TF32_SS_TNILNSO_7ScaleInE1ELSQ_1EEEEEENS4_6LayoutINS5_IJNSA_ILi2EEESC_SC_EEENS5_IJSC_NSA_ILi0EEESW_EEEEENS5_IJNS4_10UnderscoreESZ_SZ_EEEEENS4_13SM90_TMA_LOADENS4_14ComposedLayoutINS4_7SwizzleILi3ELi4ELi3EEENS4_18smem_ptr_flag_bitsILi32EEENST_INS5_IJNSA_ILi8EEENSA_ILi32EEEEEENS5_IJS19_SC_EEEEEEEvNS4_8identityENS4_23SM90_TMA_LOAD_MULTICASTES1D_vS1E_EENS_8epilogue10collective6detail29Sm90TmaWarpSpecializedAdapterINS1I_15DefaultEpilogueISJ_SK_SK_NS1H_6thread17LinearCombinationISJ_Li1EffLNS1M_9ScaleType4KindE0ELNS_15FloatRoundStyleE2ESJ_EENS1_15EpilogueDefaultEEEEEvvEEEEvNT_6ParamsE:
[----:B------:R-:W0:Y:S01]  /*0000*/  LDC R1, c[0x0][0x28] ;  /* 0x00000a00ff017b82 */ /* 0x000e220000000800 */
[----:B------:R-:W1:Y:S01]  /*0010*/  S2R R95, SR_TID.X ;  /* 0x00000000005f7919 */ /* 0x000e620000002100 */
[----:B------:R-:W-:Y:S01]  /*0020*/  ELECT P0, URZ, PT ;  /* 0x00000000003f782f */ /* 0x000fe20003800000 */
[----:B------:R-:W-:Y:S01]  /*0030*/  BSSY B0, `(.L_x_0) ;  /* 0x000000f000007945 */ /* 0x000fe20003800000 */
[--C-:B-1----:R-:W-:Y:S02]  /*0040*/  SHF.R.U32.HI R0, RZ, 0x5, R95.reuse ;  /* 0x00000005ff007819 */ /* 0x102fe4000001165f */
[----:B------:R-:W-:-:S03]  /*0050*/  SHF.R.U32.HI R7, RZ, 0x7, R95 ;  /* 0x00000007ff077819 */ /* 0x000fc6000001165f */
[----:B------:R-:W1:Y:S04]  /*0060*/  SHFL.IDX PT, R3, R0, RZ, 0x1f ;  /* 0x00001fff00037589 */ /* 0x000e6800000e0000 */
[----:B------:R2:W3:Y:S01]  /*0070*/  SHFL.IDX PT, R2, R7, RZ, 0x1f ;  /* 0x00001fff07027589 */ /* 0x0004e200000e0000 */
[----:B-1----:R-:W-:-:S13]  /*0080*/  ISETP.NE.OR P0, PT, R3, RZ, !P0 ;  /* 0x000000ff0300720c */ /* 0x002fda0004705670 */
[----:B0-23--:R-:W-:Y:S05]  /*0090*/  @P0 BRA `(.L_x_1) ;  /* 0x0000000000200947 */ /* 0x00dfea0003800000 */
[----:B------:R-:W-:Y:S02]  /*00a0*/  ULDC.64 UR4, c[0x0][0x198] ;  /* 0x0000660000047ab9 */ /* 0x000fe40000000a00 */
[----:B------:R-:W-:Y:S02]  /*00b0*/  UIADD3 UR6, UP0, UR4, 0xf0, URZ ;  /* 0x000000f004067890 */ /* 0x000fe4000ff1e03f */
[----:B------:R-:W-:Y:S02]  /*00c0*/  UIADD3 UR4, UP1, UR4, 0x1f0, URZ ;  /* 0x000001f004047890 */ /* 0x000fe4000ff3e03f */
[----:B------:R-:W-:Y:S02]  /*00d0*/  UIADD3.X UR7, URZ, UR5, URZ, UP0, !UPT ;  /* 0x000000053f077290 */ /* 0x000fe400087fe43f */
[----:B------:R-:W-:-:S07]  /*00e0*/  UIADD3.X UR5, URZ, UR5, URZ, UP1, !UPT ;  /* 0x000000053f057290 */ /* 0x000fce0008ffe43f */
[----:B------:R0:W-:Y:S02]  /*00f0*/  UTMACCTL.PF [UR6] ;  /* 0x00000000060079b9 */ /* 0x0001e40008040000 */
[----:B------:R0:W-:Y:S02]  /*0100*/  UTMACCTL.PF [UR4] ;  /* 0x00000000040079b9 */ /* 0x0001e40008040000 */
[----:B0-----:R-:W-:Y:S01]  /*0110*/  NOP ;  /* 0x0000000000007918 */ /* 0x001fe20000000000 */
.L_x_1:
[----:B------:R-:W-:Y:S05]  /*0120*/  BSYNC B0 ;  /* 0x0000000000007941 */ /* 0x000fea0003800000 */
.L_x_0:
[----:B------:R-:W0:Y:S01]  /*0130*/  SHFL.IDX PT, R5, R0, RZ, 0x1f ;  /* 0x00001fff00057589 */ /* 0x000e2200000e0000 */
[----:B------:R-:W-:-:S04]  /*0140*/  SHF.R.S32.HI R4, RZ, 0x1f, R95 ;  /* 0x0000001fff047819 */ /* 0x000fc8000001145f */
[----:B------:R-:W-:Y:S02]  /*0150*/  LEA.HI R4, R4, R95, RZ, 0x7 ;  /* 0x0000005f04047211 */ /* 0x000fe400078f38ff */
[----:B0-----:R-:W-:-:S13]  /*0160*/  ISETP.NE.AND P0, PT, R5, RZ, PT ;  /* 0x000000ff0500720c */ /* 0x001fda0003f05270 */
[----:B------:R-:W-:Y:S05]  /*0170*/  @P0 BRA `(.L_x_2) ;  /* 0x0000000000500947 */ /* 0x000fea0003800000 */
[----:B------:R-:W0:Y:S01]  /*0180*/  S2UR UR8, SR_CgaCtaId ;  /* 0x00000000000879c3 */ /* 0x000e220000008800 */
[----:B------:R-:W-:Y:S01]  /*0190*/  UMOV UR4, 0x400 ;  /* 0x0000040000047882 */ /* 0x000fe20000000000 */
[----:B------:R-:W-:Y:S01]  /*01a0*/  UMOV UR5, 0x1 ;  /* 0x0000000100057882 */ /* 0x000fe20000000000 */
[----:B------:R-:W-:Y:S01]  /*01b0*/  UMOV UR6, 0x8 ;  /* 0x0000000800067882 */ /* 0x000fe20000000000 */
[----:B------:R-:W-:Y:S01]  /*01c0*/  ELECT P0, URZ, PT ;  /* 0x00000000003f782f */ /* 0x000fe20003800000 */
[----:B------:R-:W-:-:S04]  /*01d0*/  UIADD3 UR6, -UR6, 0x100000, URZ ;  /* 0x0010000006067890 */ /* 0x000fc8000fffe13f */
[----:B------:R-:W-:Y:S02]  /*01e0*/  USHF.L.U32 UR7, UR6, 0xb, URZ ;  /* 0x0000000b06077899 */ /* 0x000fe4000800063f */
[----:B------:R-:W-:Y:S02]  /*01f0*/  USHF.L.U32 UR6, UR6, 0x1, URZ ;  /* 0x0000000106067899 */ /* 0x000fe4000800063f */
[----:B0-----:R-:W-:Y:S02]  /*0200*/  ULEA UR8, UR8, UR4, 0x18 ;  /* 0x0000000408087291 */ /* 0x001fe4000f8ec03f */
[----:B------:R-:W-:-:S04]  /*0210*/  UIADD3 UR4, -UR5, 0x100000, URZ ;  /* 0x0010000005047890 */ /* 0x000fc8000fffe13f */
[----:B------:R-:W-:Y:S02]  /*0220*/  USHF.L.U32 UR5, UR4, 0xb, URZ ;  /* 0x0000000b04057899 */ /* 0x000fe4000800063f */
[----:B------:R-:W-:Y:S01]  /*0230*/  USHF.L.U32 UR4, UR4, 0x1, URZ ;  /* 0x0000000104047899 */ /* 0x000fe2000800063f */
[----:B------:R-:W0:Y:S11]  /*0240*/  FENCE.VIEW.ASYNC.S ;  /* 0x00000000000073c6 */ /* 0x000e360000000000 */
[----:B0-----:R0:W1:Y:S01]  /*0250*/  SYNCS.EXCH.64 URZ, [UR8], UR4 ;  /* 0x00000004083f75b2 */ /* 0x0010620008000100 */
[----:B------:R0:W2:Y:S01]  /*0260*/  SYNCS.EXCH.64 URZ, [UR8+0x18], UR6 ;  /* 0x00001806083f75b2 */ /* 0x0000a20008000100 */
[----:B------:R0:W3:Y:S01]  /*0270*/  SYNCS.EXCH.64 URZ, [UR8+0x8], UR4 ;  /* 0x00000804083f75b2 */ /* 0x0000e20008000100 */
[----:B------:R0:W4:Y:S01]  /*0280*/  SYNCS.EXCH.64 URZ, [UR8+0x20], UR6 ;  /* 0x00002006083f75b2 */ /* 0x0001220008000100 */
[----:B------:R0:W0:Y:S01]  /*0290*/  SYNCS.EXCH.64 URZ, [UR8+0x10], UR4 ;  /* 0x00001004083f75b2 */ /* 0x0000220008000100 */
[----:B------:R0:W0:Y:S01]  /*02a0*/  SYNCS.EXCH.64 URZ, [UR8+0x28], UR6 ;  /* 0x00002806083f75b2 */ /* 0x0000220008000100 */
[----:B------:R-:W-:Y:S01]  /*02b0*/  NOP ;  /* 0x0000000000007918 */ /* 0x000fe20000000000 */
.L_x_2:
[----:B0-----:R-:W0:Y:S01]  /*02c0*/  S2UR UR8, SR_CTAID.X ;  /* 0x00000000000879c3 */ /* 0x001e220000002500 */
[----:B------:R-:W-:Y:S01]  /*02d0*/  LOP3.LUT R4, R4, 0xffffff80, RZ, 0xc0, !PT ;  /* 0xffffff8004047812 */ /* 0x000fe200078ec0ff */
[----:B------:R-:W5:Y:S01]  /*02e0*/  SHFL.IDX PT, R0, R0, RZ, 0x1f ;  /* 0x00001fff00007589 */ /* 0x000f6200000e0000 */
[----:B------:R-:W-:Y:S01]  /*02f0*/  SHF.R.S32.HI R10, RZ, 0x1f, R5 ;  /* 0x0000001fff0a7819 */ /* 0x000fe20000011405 */
[----:B------:R-:W-:Y:S01]  /*0300*/  ULDC UR4, c[0x0][0x150] ;  /* 0x0000540000047ab9 */ /* 0x000fe20000000800 */
[----:B------:R-:W-:Y:S01]  /*0310*/  ELECT P0, URZ, PT ;  /* 0x00000000003f782f */ /* 0x000fe20003800000 */
[----:B------:R-:W-:Y:S01]  /*0320*/  IMAD.IADD R8, R95, 0x1, -R4 ;  /* 0x000000015f087824 */ /* 0x000fe200078e0a04 */
[----:B------:R-:W-:Y:S01]  /*0330*/  LEA.HI R10, R10, R5, RZ, 0x2 ;  /* 0x000000050a0a7211 */ /* 0x000fe200078f10ff */
[----:B------:R-:W1:Y:S01]  /*0340*/  S2R R4, SR_CTAID.Y ;  /* 0x0000000000047919 */ /* 0x000e620000002600 */
[----:B------:R-:W2:Y:S01]  /*0350*/  LDC R12, c[0x0][0x144] ;  /* 0x00005100ff0c7b82 */ /* 0x000ea20000000800 */
[----:B------:R-:W-:Y:S01]  /*0360*/  NOP ;  /* 0x0000000000007918 */ /* 0x000fe20000000000 */
[----:B------:R-:W-:Y:S01]  /*0370*/  SHF.R.S32.HI R9, RZ, 0x1f, R8 ;  /* 0x0000001fff097819 */ /* 0x000fe20000011408 */
[----:B------:R-:W-:Y:S01]  /*0380*/  NOP ;  /* 0x0000000000007918 */ /* 0x000fe20000000000 */
[----:B------:R-:W-:Y:S01]  /*0390*/  LOP3.LUT R10, R10, 0x3ffffffc, RZ, 0xc0, !PT ;  /* 0x3ffffffc0a0a7812 */ /* 0x000fe200078ec0ff */
[----:B------:R-:W-:Y:S01]  /*03a0*/  IMAD.MOV.U32 R22, RZ, RZ, 0x1 ;  /* 0x00000001ff167424 */ /* 0x000fe200078e00ff */
[----:B------:R-:W-:-:S02]  /*03b0*/  LEA.HI R9, R9, R8, RZ, 0x3 ;  /* 0x0000000809097211 */ /* 0x000fc400078f18ff */
[----:B------:R-:W3:Y:S01]  /*03c0*/  LDC R13, c[0x0][0x140] ;  /* 0x00005000ff0d7b82 */ /* 0x000ee20000000800 */
[----:B------:R-:W-:Y:S01]  /*03d0*/  IMAD.IADD R10, R5, 0x1, -R10 ;  /* 0x00000001050a7824 */ /* 0x000fe200078e0a0a */
[--C-:B------:R-:W-:Y:S02]  /*03e0*/  SHF.R.S32.HI R6, RZ, 0x3, R9.reuse ;  /* 0x00000003ff067819 */ /* 0x100fe40000011409 */
[----:B------:R-:W-:Y:S02]  /*03f0*/  SHF.R.S32.HI R9, RZ, 0x1f, R9 ;  /* 0x0000001fff097819 */ /* 0x000fe40000011409 */
[----:B------:R-:W-:Y:S02]  /*0400*/  ISETP.NE.AND P3, PT, R2, RZ, PT ;  /* 0x000000ff0200720c */ /* 0x000fe40003f65270 */
[----:B0-----:R-:W-:Y:S02]  /*0410*/  I2FP.F32.U32 R11, UR8 ;  /* 0x00000008000b7c45 */ /* 0x001fe40008201000 */
[----:B------:R-:W-:-:S02]  /*0420*/  LEA.HI R9, R9, R6, RZ, 0x2 ;  /* 0x0000000609097211 */ /* 0x000fc400078f10ff */
[----:B-----5:R-:W-:Y:S01]  /*0430*/  ISETP.NE.OR P0, PT, R0, RZ, !P0 ;  /* 0x000000ff0000720c */ /* 0x020fe20004705670 */
[----:B------:R-:W-:Y:S01]  /*0440*/  FMUL R11, R11, UR4 ;  /* 0x000000040b0b7c20 */ /* 0x000fe20008400000 */
[----:B------:R-:W-:Y:S01]  /*0450*/  LOP3.LUT R9, R9, 0xfffffffc, RZ, 0xc0, !PT ;  /* 0xfffffffc09097812 */ /* 0x000fe200078ec0ff */
[----:B------:R-:W-:Y:S01]  /*0460*/  ULDC UR4, c[0x0][0x154] ;  /* 0x0000550000047ab9 */ /* 0x000fe20000000800 */
[----:B------:R-:W-:-:S03]  /*0470*/  SHF.R.S32.HI R0, RZ, 0x1f, R3 ;  /* 0x0000001fff007819 */ /* 0x000fc60000011403 */
[----:B------:R-:W0:Y:S01]  /*0480*/  F2I.U32.TRUNC.NTZ R11, R11 ;  /* 0x0000000b000b7305 */ /* 0x000e22000020f000 */
[----:B------:R-:W-:Y:S01]  /*0490*/  IMAD.IADD R9, R6, 0x1, -R9 ;  /* 0x0000000106097824 */ /* 0x000fe200078e0a09 */
[----:B------:R-:W-:-:S03]  /*04a0*/  LEA.HI R0, R0, R3, RZ, 0x2 ;  /* 0x0000000300007211 */ /* 0x000fc600078f10ff */
[----:B------:R-:W-:Y:S01]  /*04b0*/  IMAD R10, R10, 0x4, R9 ;  /* 0x000000040a0a7824 */ /* 0x000fe200078e0209 */
[----:B------:R-:W-:Y:S01]  /*04c0*/  VOTEU.ALL UP0, P0 ;  /* 0x00000000003f7886 */ /* 0x000fe20000000000 */
[----:B------:R-:W-:Y:S01]  /*04d0*/  LOP3.LUT R0, R0, 0xfffffffc, RZ, 0xc0, !PT ;  /* 0xfffffffc00007812 */ /* 0x000fe200078ec0ff */
[----:B------:R-:W-:Y:S01]  /*04e0*/  VOTEU.ALL UP1, P0 ;  /* 0x00000000003f7886 */ /* 0x000fe20000020000 */
[C---:B------:R-:W-:Y:S01]  /*04f0*/  IMAD.SHL.U32 R19, R10.reuse, 0x4, RZ ;  /* 0x000000040a137824 */ /* 0x040fe200078e00ff */
[----:B------:R-:W-:Y:S01]  /*0500*/  SHF.R.S32.HI R9, RZ, 0x1f, R10 ;  /* 0x0000001fff097819 */ /* 0x000fe2000001140a */
[----:B------:R-:W5:Y:S01]  /*0510*/  @!UP0 S2UR UR7, SR_CgaCtaId ;  /* 0x00000000000789c3 */ /* 0x000f620000008800 */
[----:B------:R-:W-:Y:S01]  /*0520*/  IMAD.IADD R3, R3, 0x1, -R0 ;  /* 0x0000000103037824 */ /* 0x000fe200078e0a00 */
[----:B------:R-:W-:Y:S01]  /*0530*/  @!UP0 UMOV UR6, 0x400 ;  /* 0x0000040000068882 */ /* 0x000fe20000000000 */
[----:B------:R-:W-:Y:S01]  /*0540*/  LEA.HI R9, R9, R10, RZ, 0x2 ;  /* 0x0000000a09097211 */ /* 0x000fe200078f10ff */
[----:B0-----:R-:W-:Y:S01]  /*0550*/  IMAD.MOV R15, RZ, RZ, -R11 ;  /* 0x000000ffff0f7224 */ /* 0x001fe200078e0a0b */
[----:B------:R-:W-:-:S02]  /*0560*/  LOP3.LUT R19, R10, 0xc, R19, 0x78, !PT ;  /* 0x0000000c0a137812 */ /* 0x000fc400078e7813 */
[----:B------:R-:W-:Y:S01]  /*0570*/  LOP3.LUT R11, R9, 0xfffffffc, RZ, 0xc0, !PT ;  /* 0xfffffffc090b7812 */ /* 0x000fe200078ec0ff */
[----:B--2---:R-:W-:Y:S01]  /*0580*/  IMAD R6, R12, R15, UR8 ;  /* 0x000000080c067e24 */ /* 0x004fe2000f8e020f */
[----:B-1----:R-:W-:Y:S01]  /*0590*/  I2FP.F32.U32 R12, R4 ;  /* 0x00000004000c7245 */ /* 0x002fe20000201000 */
[----:B------:R-:W0:Y:S01]  /*05a0*/  LDC R9, c[0x0][0x148] ;  /* 0x00005200ff097b82 */ /* 0x000e220000000800 */
[----:B------:R-:W-:Y:S01]  /*05b0*/  ISETP.NE.AND P1, PT, R3, 0x3, PT ;  /* 0x000000030300780c */ /* 0x000fe20003f25270 */
[----:B------:R-:W-:Y:S01]  /*05c0*/  IMAD.IADD R11, R10, 0x1, -R11 ;  /* 0x000000010a0b7824 */ /* 0x000fe200078e0a0b */
[----:B---3--:R-:W-:Y:S01]  /*05d0*/  ISETP.EQ.U32.AND P2, PT, R13, 0x1, PT ;  /* 0x000000010d00780c */ /* 0x008fe20003f42070 */
[----:B------:R-:W-:Y:S01]  /*05e0*/  FMUL R12, R12, UR4 ;  /* 0x000000040c0c7c20 */ /* 0x000fe20008400000 */
[----:B------:R-:W-:Y:S01]  /*05f0*/  UMOV UR4, 0x20 ;  /* 0x0000002000047882 */ /* 0x000fe20000000000 */
[----:B------:R-:W-:Y:S01]  /*0600*/  ISETP.EQ.OR P1, PT, R3, RZ, !P1 ;  /* 0x000000ff0300720c */ /* 0x000fe20004f22670 */
[----:B------:R-:W-:-:S04]  /*0610*/  @!UP0 UIADD3 UR4, -UR4, 0x100000, URZ ;  /* 0x0010000004048890 */ /* 0x000fc8000fffe13f */
[----:B------:R-:W-:Y:S02]  /*0620*/  @!UP0 USHF.L.U32 UR5, UR4, 0xb, URZ ;  /* 0x0000000b04058899 */ /* 0x000fe4000800063f */
[----:B------:R-:W-:Y:S01]  /*0630*/  @!UP0 USHF.L.U32 UR4, UR4, 0x1, URZ ;  /* 0x0000000104048899 */ /* 0x000fe2000800063f */
[----:B------:R-:W-:Y:S01]  /*0640*/  ISETP.NE.AND P4, PT, R11, R6, PT ;  /* 0x000000060b00720c */ /* 0x000fe20003f85270 */
[----:B------:R-:W1:Y:S01]  /*0650*/  F2I.U32.TRUNC.NTZ R12, R12 ;  /* 0x0000000c000c7305 */ /* 0x000e62000020f000 */
[----:B------:R-:W-:Y:S01]  /*0660*/  ISETP.EQ.AND P1, PT, R2, RZ, P1 ;  /* 0x000000ff0200720c */ /* 0x000fe20000f22270 */
[----:B-----5:R-:W-:-:S03]  /*0670*/  @!UP0 ULEA UR6, UR7, UR6, 0x18 ;  /* 0x0000000607068291 */ /* 0x020fc6000f8ec03f */
[----:B------:R-:W-:Y:S01]  /*0680*/  SEL R18, RZ, 0x1, !P1 ;  /* 0x00000001ff127807 */ /* 0x000fe20004800000 */
[----:B------:R-:W-:Y:S01]  /*0690*/  VOTEU.ALL UP0, P0 ;  /* 0x00000000003f7886 */ /* 0x000fe20000000000 */
[----:B------:R-:W-:Y:S01]  /*06a0*/  LOP3.LUT P0, RZ, R8, 0x7, RZ, 0xc0, !PT ;  /* 0x0000000708ff7812 */ /* 0x000fe2000780c0ff */
[----:B------:R-:W-:-:S04]  /*06b0*/  VIADD R8, R2, 0xffffffff ;  /* 0xffffffff02087836 */ /* 0x000fc80000000000 */
[----:B------:R-:W-:Y:S02]  /*06c0*/  @P4 SHF.R.S32.HI R0, RZ, 0x1f, R19 ;  /* 0x0000001fff004819 */ /* 0x000fe40000011413 */
[----:B------:R-:W-:Y:S01]  /*06d0*/  ISETP.LT.U32.AND P0, PT, R19, 0x4, !P0 ;  /* 0x000000041300780c */ /* 0x000fe20004701070 */
[----:B-1----:R-:W-:Y:S01]  /*06e0*/  IMAD.MOV R23, RZ, RZ, -R12 ;  /* 0x000000ffff177224 */ /* 0x002fe200078e0a0c */
[----:B------:R-:W-:Y:S01]  /*06f0*/  @P4 LEA.HI R0, R0, R19, RZ, 0x2 ;  /* 0x0000001300004211 */ /* 0x000fe200078f10ff */
[----:B------:R-:W1:Y:S02]  /*0700*/  FENCE.VIEW.ASYNC.S ;  /* 0x00000000000073c6 */ /* 0x000e640000000000 */
[----:B-1----:R1:W2:Y:S01]  /*0710*/  @!UP0 SYNCS.EXCH.64 URZ, [UR6+0x40], UR4 ;  /* 0x00004004063f85b2 */ /* 0x0022a20008000100 */
[----:B------:R-:W-:Y:S01]  /*0720*/  ISETP.GE.U32.AND P6, PT, R8, 0x2, PT ;  /* 0x000000020800780c */ /* 0x000fe20003fc6070 */
[----:B0-----:R-:W-:Y:S01]  /*0730*/  IMAD R11, R9, R23, R4 ;  /* 0x00000017090b7224 */ /* 0x001fe200078e0204 */
[----:B------:R-:W-:-:S02]  /*0740*/  @P4 SHF.R.S32.HI R0, RZ, 0x2, R0 ;  /* 0x00000002ff004819 */ /* 0x000fc40000011400 */
[----:B------:R-:W-:Y:S02]  /*0750*/  SEL R18, R18, 0x2, P6 ;  /* 0x0000000212127807 */ /* 0x000fe40003000000 */
[----:B------:R-:W-:Y:S02]  /*0760*/  @P4 ISETP.NE.AND P5, PT, R0, R11, PT ;  /* 0x0000000b0000420c */ /* 0x000fe40003fa5270 */
[----:B------:R-:W-:Y:S02]  /*0770*/  SEL R11, RZ, 0x1, !P0 ;  /* 0x00000001ff0b7807 */ /* 0x000fe40004000000 */
[----:B------:R-:W-:Y:S02]  /*0780*/  @P4 SEL R22, RZ, 0x1, P5 ;  /* 0x00000001ff164807 */ /* 0x000fe40002800000 */
[----:B------:R-:W-:Y:S02]  /*0790*/  LOP3.LUT R0, R95, 0x7f, RZ, 0xc0, !PT ;  /* 0x0000007f5f007812 */ /* 0x000fe400078ec0ff */
[----:B------:R-:W-:Y:S01]  /*07a0*/  LOP3.LUT R22, R22, R11, RZ, 0xc0, !PT ;  /* 0x0000000b16167212 */ /* 0x000fe200078ec0ff */
[----:B------:R1:W0:Y:S01]  /*07b0*/  @!UP1 SYNCS.EXCH.64 URZ, [UR6+0x48], UR4 ;  /* 0x00004804063f95b2 */ /* 0x0002220008000100 */
[----:B------:R-:W-:Y:S01]  /*07c0*/  NOP ;  /* 0x0000000000007918 */ /* 0x000fe20000000000 */
[----:B-12---:R-:W-:Y:S05]  /*07d0*/  @!P2 BRA `(.L_x_3) ;  /* 0x000000000008a947 */ /* 0x006fea0003800000 */
[----:B0---4-:R-:W-:Y:S01]  /*07e0*/  UCGABAR_ARV ;  /* 0x00000000000079c7 */ /* 0x011fe20008000000 */
[----:B------:R-:W-:Y:S05]  /*07f0*/  BRA `(.L_x_4) ;  /* 0x0000000000047947 */ /* 0x000fea0003800000 */
.L_x_3:
[----:B0---4-:R-:W-:Y:S01]  /*0800*/  NOP ;  /* 0x0000000000007918 */ /* 0x011fe20000000000 */
.L_x_4:
[----:B------:R-:W0:Y:S01]  /*0810*/  LDC R2, c[0x0][0x65c] ;  /* 0x00019700ff027b82 */ /* 0x000e220000000800 */
[----:B------:R-:W-:Y:S02]  /*0820*/  IMAD.U32 R10, RZ, RZ, UR8 ;  /* 0x00000008ff0a7e24 */ /* 0x000fe4000f8e00ff */
[----:B------:R-:W-:Y:S01]  /*0830*/  IMAD.MOV.U32 R11, RZ, RZ, RZ ;  /* 0x000000ffff0b7224 */ /* 0x000fe200078e00ff */
[----:B0-----:R-:W-:-:S04]  /*0840*/  ISETP.NE.AND P1, PT, R2, 0x1, PT ;  /* 0x000000010200780c */ /* 0x001fc80003f25270 */
[----:B------:R-:W-:-:S09]  /*0850*/  P2R R5, PR, RZ, 0x2 ;  /* 0x00000002ff057803 */ /* 0x000fd20000000000 */
[----:B------:R-:W0:Y:S01]  /*0860*/  @P1 LDC R17, c[0x0][0x10] ;  /* 0x00000400ff111b82 */ /* 0x000e220000000800 */
[----:B------:R-:W-:Y:S02]  /*0870*/  @P1 IMAD.MOV.U32 R5, RZ, RZ, RZ ;  /* 0x000000ffff051224 */ /* 0x000fe400078e00ff */
[----:B------:R-:W-:-:S05]  /*0880*/  @P1 IMAD.MOV.U32 R15, RZ, RZ, RZ ;  /* 0x000000ffff0f1224 */ /* 0x000fca00078e00ff */
[----:B------:R-:W1:Y:S01]  /*0890*/  @!P1 LDC R13, c[0x0][0xc] ;  /* 0x00000300ff0d9b82 */ /* 0x000e620000000800 */
[----:B------:R-:W-:Y:S01]  /*08a0*/  ULDC UR4, c[0x0][0xc] ;  /* 0x0000030000047ab9 */ /* 0x000fe20000000800 */
[----:B------:R-:W-:Y:S01]  /*08b0*/  ULDC UR5, c[0x0][0x10] ;  /* 0x0000040000057ab9 */ /* 0x000fe20000000800 */
[----:B------:R-:W-:Y:S01]  /*08c0*/  ULDC UR6, c[0x0][0x14] ;  /* 0x0000050000067ab9 */ /* 0x000fe20000000800 */
[----:B------:R-:W-:-:S04]  /*08d0*/  UIMAD.WIDE.U32 UR4, UR4, UR5, URZ ;  /* 0x00000005040472a5 */ /* 0x000fc8000f8e003f */
[----:B------:R-:W-:Y:S02]  /*08e0*/  UIMAD.WIDE.U32 UR38, UR4, UR6, URZ ;  /* 0x00000006042672a5 */ /* 0x000fe4000f8e003f */
[----:B------:R-:W-:-:S04]  /*08f0*/  UIMAD UR41, UR5, UR6, URZ ;  /* 0x00000006052972a4 */ /* 0x000fc8000f8e023f */
[----:B------:R-:W-:Y:S01]  /*0900*/  UIADD3 UR41, UR39, UR41, URZ ;  /* 0x0000002927297290 */ /* 0x000fe2000fffe03f */
[----:B0-----:R-:W-:-:S04]  /*0910*/  @P1 IMAD.WIDE.U32 R16, R17, UR8, R4 ;  /* 0x0000000811101c25 */ /* 0x001fc8000f8e0004 */
[----:B------:R-:W-:Y:S02]  /*0920*/  @P1 IMAD.IADD R17, R17, 0x1, R15 ;  /* 0x0000000111111824 */ /* 0x000fe400078e020f */
[----:B-1----:R-:W-:-:S04]  /*0930*/  @!P1 IMAD.WIDE.U32 R10, R4, R13, R10 ;  /* 0x0000000d040a9225 */ /* 0x002fc800078e000a */
[----:B------:R-:W-:Y:S02]  /*0940*/  @!P1 IMAD.MOV.U32 R16, RZ, RZ, R10 ;  /* 0x000000ffff109224 */ /* 0x000fe400078e000a */
[----:B------:R-:W-:Y:S01]  /*0950*/  @!P1 IMAD.MOV.U32 R17, RZ, RZ, R11 ;  /* 0x000000ffff119224 */ /* 0x000fe200078e000b */
[----:B------:R-:W-:Y:S06]  /*0960*/  @!P2 BRA `(.L_x_5) ;  /* 0x00000000000ca947 */ /* 0x000fec0003800000 */
[----:B------:R-:W-:Y:S01]  /*0970*/  UCGABAR_WAIT ;  /* 0x0000000000007dc7 */ /* 0x000fe20008000000 */
[----:B------:R-:W-:Y:S01]  /*0980*/  CCTL.IVALL ;  /* 0x00000000ff00798f */ /* 0x000fe20002000000 */
[----:B------:R-:W-:Y:S05]  /*0990*/  BRA `(.L_x_6) ;  /* 0x0000000000047947 */ /* 0x000fea0003800000 */
.L_x_5:
[----:B------:R-:W-:Y:S06]  /*09a0*/  BAR.SYNC.DEFER_BLOCKING 0x0 ;  /* 0x0000000000007b1d */ /* 0x000fec0000010000 */
.L_x_6:
[----:B------:R-:W-:Y:S05]  /*09b0*/  @!P3 BRA `(.L_x_7) ;  /* 0x00000060007cb947 */ /* 0x000fea0003800000 */
[----:B------:R-:W-:-:S13]  /*09c0*/  ISETP.GT.U32.AND P0, PT, R8, 0x1, PT ;  /* 0x000000010800780c */ /* 0x000fda0003f04070 */
[----:B------:R-:W-:Y:S05]  /*09d0*/  @P0 EXIT ;  /* 0x000000000000094d */ /* 0x000fea0003800000 */
[----:B------:R-:W-:Y:S01]  /*09e0*/  ULDC.64 UR4, c[0x0][0x650] ;  /* 0x0001940000047ab9 */ /* 0x000fe20000000a00 */
[----:B------:R-:W-:Y:S01]  /*09f0*/  PRMT R3, RZ, 0x7610, R3 ;  /* 0x00007610ff037816 */ /* 0x000fe20000000003 */
[----:B------:R-:W-:Y:S01]  /*0a00*/  IMAD.MOV.U32 R103, RZ, RZ, -0x1 ;  /* 0xffffffffff677424 */ /* 0x000fe200078e00ff */
[----:B------:R-:W-:Y:S01]  /*0a10*/  ISETP.GE.U32.AND P0, PT, R16, UR4, PT ;  /* 0x0000000410007c0c */ /* 0x000fe2000bf06070 */
[----:B------:R-:W-:Y:S02]  /*0a20*/  IMAD.MOV.U32 R100, RZ, RZ, -0x1 ;  /* 0xffffffffff647424 */ /* 0x000fe400078e00ff */
[----:B------:R-:W-:Y:S01]  /*0a30*/  IMAD.MOV.U32 R101, RZ, RZ, -0x1 ;  /* 0xffffffffff657424 */ /* 0x000fe200078e00ff */
[----:B------:R-:W-:-:S13]  /*0a40*/  ISETP.GE.U32.AND.EX P0, PT, R17, UR5, PT, P0 ;  /* 0x0000000511007c0c */ /* 0x000fda000bf06100 */
[----:B------:R-:W-:Y:S05]  /*0a50*/  @P0 BRA `(.L_x_8) ;  /* 0x0000000400280947 */ /* 0x000fea0003800000 */
[----:B------:R-:W0:Y:S01]  /*0a60*/  LDC.64 R24, c[0x0][0x628] ;  /* 0x00018a00ff187b82 */ /* 0x000e220000000a00 */
[----:B------:R-:W-:Y:S02]  /*0a70*/  IMAD.MOV.U32 R10, RZ, RZ, R16 ;  /* 0x000000ffff0a7224 */ /* 0x000fe400078e0010 */
[----:B------:R-:W-:-:S05]  /*0a80*/  IMAD.MOV.U32 R11, RZ, RZ, R17 ;  /* 0x000000ffff0b7224 */ /* 0x000fca00078e0011 */
[----:B------:R-:W1:Y:S08]  /*0a90*/  LDC R8, c[0x0][0x630] ;  /* 0x00018c00ff087b82 */ /* 0x000e700000000800 */
[----:B------:R-:W2:Y:S01]  /*0aa0*/  LDC.64 R26, c[0x0][0x620] ;  /* 0x00018800ff1a7b82 */ /* 0x000ea20000000a00 */
[----:B0-----:R-:W-:-:S04]  /*0ab0*/  ISETP.NE.U32.AND P0, PT, R24, RZ, PT ;  /* 0x000000ff1800720c */ /* 0x001fc80003f05070 */
[----:B------:R-:W-:-:S13]  /*0ac0*/  ISETP.NE.AND.EX P0, PT, R25, RZ, PT, P0 ;  /* 0x000000ff1900720c */ /* 0x000fda0003f05300 */
[----:B-12---:R-:W-:Y:S05]  /*0ad0*/  @!P0 BRA `(.L_x_9) ;  /* 0x0000000000288947 */ /* 0x006fea0003800000 */
[----:B------:R-:W0:Y:S02]  /*0ae0*/  LDC R3, c[0x0][0x634] ;  /* 0x00018d00ff037b82 */ /* 0x000e240000000800 */
[----:B0-----:R-:W-:-:S05]  /*0af0*/  IADD3 R3, P0, R16, R3, RZ ;  /* 0x0000000310037210 */ /* 0x001fca0007f1e0ff */
[----:B------:R-:W-:-:S04]  /*0b00*/  IMAD.X R21, RZ, RZ, R17, P0 ;  /* 0x000000ffff157224 */ /* 0x000fc800000e0611 */
[----:B------:R-:W-:-:S04]  /*0b10*/  IMAD.WIDE.U32 R10, R21, R24, RZ ;  /* 0x00000018150a7225 */ /* 0x000fc800078e00ff */
[----:B------:R-:W-:-:S04]  /*0b20*/  IMAD.WIDE.U32 R12, P0, R3, R25, R10 ;  /* 0x00000019030c7225 */ /* 0x000fc8000780000a */
[----:B------:R-:W-:-:S04]  /*0b30*/  IMAD.WIDE.U32 R10, R3, R24, RZ ;  /* 0x00000018030a7225 */ /* 0x000fc800078e00ff */
[----:B------:R-:W-:Y:S01]  /*0b40*/  IMAD.X R15, RZ, RZ, RZ, P0 ;  /* 0x000000ffff0f7224 */ /* 0x000fe200000e06ff */
[----:B------:R-:W-:Y:S01]  /*0b50*/  IADD3 RZ, P0, R11, R12, RZ ;  /* 0x0000000c0bff7210 */ /* 0x000fe20007f1e0ff */
[----:B------:R-:W-:-:S04]  /*0b60*/  IMAD.MOV.U32 R14, RZ, RZ, R13 ;  /* 0x000000ffff0e7224 */ /* 0x000fc800078e000d */
[----:B------:R-:W-:-:S08]  /*0b70*/  IMAD.WIDE.U32.X R10, R21, R25, R14, P0 ;  /* 0x00000019150a7225 */ /* 0x000fd000000e040e */
.L_x_9:
[----:B------:R-:W0:Y:S01]  /*0b80*/  LDC.64 R30, c[0x0][0x640] ;  /* 0x00019000ff1e7b82 */ /* 0x000e220000000a00 */
[-CC-:B------:R-:W-:Y:S01]  /*0b90*/  SHF.R.U64 R101, R10, R8.reuse, R11.reuse ;  /* 0x000000080a657219 */ /* 0x180fe2000000120b */
[----:B------:R-:W-:Y:S01]  /*0ba0*/  IMAD R29, R9, R23, R4 ;  /* 0x00000017091d7224 */ /* 0x000fe200078e0204 */
[----:B------:R-:W-:Y:S01]  /*0bb0*/  SHF.R.U32.HI R3, RZ, R8, R11 ;  /* 0x00000008ff037219 */ /* 0x000fe2000001160b */
[----:B------:R-:W-:Y:S01]  /*0bc0*/  IMAD.MOV.U32 R23, RZ, RZ, 0x1 ;  /* 0x00000001ff177424 */ /* 0x000fe200078e00ff */
[----:B------:R-:W-:-:S03]  /*0bd0*/  IADD3 R5, P0, RZ, -R101, RZ ;  /* 0x80000065ff057210 */ /* 0x000fc60007f1e0ff */
[----:B------:R-:W1:Y:S02]  /*0be0*/  LDC R12, c[0x0][0x618] ;  /* 0x00018600ff0c7b82 */ /* 0x000e640000000800 */
[----:B------:R-:W-:Y:S02]  /*0bf0*/  IMAD.X R3, RZ, RZ, ~R3, P0 ;  /* 0x000000ffff037224 */ /* 0x000fe400000e0e03 */
[----:B------:R-:W-:-:S04]  /*0c00*/  IMAD.WIDE.U32 R10, R5, R26, R16 ;  /* 0x0000001a050a7225 */ /* 0x000fc800078e0010 */
[----:B------:R-:W2:Y:S01]  /*0c10*/  LDC R20, c[0x0][0x608] ;  /* 0x00018200ff147b82 */ /* 0x000ea20000000800 */
[----:B------:R-:W-:Y:S02]  /*0c20*/  IMAD R8, R3, R26, RZ ;  /* 0x0000001a03087224 */ /* 0x000fe400078e02ff */
[----:B------:R-:W-:Y:S02]  /*0c30*/  IMAD.MOV.U32 R3, RZ, RZ, -0x1 ;  /* 0xffffffffff037424 */ /* 0x000fe400078e00ff */
[----:B------:R-:W-:-:S03]  /*0c40*/  IMAD R5, R5, R27, R8 ;  /* 0x0000001b05057224 */ /* 0x000fc600078e0208 */
[----:B------:R-:W3:Y:S01]  /*0c50*/  LDC R28, c[0x0][0x658] ;  /* 0x00019600ff1c7b82 */ /* 0x000ee20000000800 */
[----:B------:R-:W-:Y:S01]  /*0c60*/  IMAD.IADD R5, R11, 0x1, R5 ;  /* 0x000000010b057824 */ /* 0x000fe200078e0205 */
[----:B0-----:R-:W-:-:S04]  /*0c70*/  ISETP.NE.U32.AND P0, PT, R30, RZ, PT ;  /* 0x000000ff1e00720c */ /* 0x001fc80003f05070 */
[----:B------:R-:W-:Y:S02]  /*0c80*/  ISETP.NE.AND.EX P0, PT, R31, RZ, PT, P0 ;  /* 0x000000ff1f00720c */ /* 0x000fe40003f05300 */
[----:B------:R-:W0:Y:S01]  /*0c90*/  LDC R24, c[0x0][0x600] ;  /* 0x00018000ff187b82 */ /* 0x000e220000000800 */
[-CC-:B-1----:R-:W-:Y:S02]  /*0ca0*/  SHF.R.U64 R14, R10, R12.reuse, R5.reuse ;  /* 0x0000000c0a0e7219 */ /* 0x182fe40000001205 */
[----:B------:R-:W-:-:S05]  /*0cb0*/  SHF.R.U32.HI R5, RZ, R12, R5 ;  /* 0x0000000cff057219 */ /* 0x000fca0000011605 */
[----:B------:R-:W1:Y:S01]  /*0cc0*/  LDC R15, c[0x0][0x648] ;  /* 0x00019200ff0f7b82 */ /* 0x000e620000000800 */
[-CC-:B--2---:R-:W-:Y:S02]  /*0cd0*/  SHF.R.U64 R27, R14, R20.reuse, R5.reuse ;  /* 0x000000140e1b7219 */ /* 0x184fe40000001205 */
[----:B------:R-:W-:-:S05]  /*0ce0*/  SHF.R.U32.HI R5, RZ, R20, R5 ;  /* 0x00000014ff057219 */ /* 0x000fca0000011605 */
[----:B------:R-:W2:Y:S01]  /*0cf0*/  LDC R21, c[0x0][0x638] ;  /* 0x00018e00ff157b82 */ /* 0x000ea20000000800 */
[-CC-:B---3--:R-:W-:Y:S02]  /*0d00*/  SHF.R.U64 R20, R27, R28.reuse, R5.reuse ;  /* 0x0000001c1b147219 */ /* 0x188fe40000001205 */
[-C--:B------:R-:W-:Y:S02]  /*0d10*/  SHF.L.U32 R3, R3, R28.reuse, RZ ;  /* 0x0000001c03037219 */ /* 0x080fe400000006ff */
[----:B------:R-:W-:Y:S01]  /*0d20*/  SHF.R.U32.HI R5, RZ, R28, R5 ;  /* 0x0000001cff057219 */ /* 0x000fe20000011605 */
[----:B------:R-:W-:Y:S01]  /*0d30*/  IMAD.MOV.U32 R4, RZ, RZ, R20 ;  /* 0x000000ffff047224 */ /* 0x000fe200078e0014 */
[----:B------:R-:W-:Y:S01]  /*0d40*/  LOP3.LUT R12, RZ, R3, RZ, 0x33, !PT ;  /* 0x00000003ff0c7212 */ /* 0x000fe200078e33ff */
[----:B------:R-:W3:Y:S01]  /*0d50*/  LDC R25, c[0x0][0x610] ;  /* 0x00018400ff197b82 */ /* 0x000ee20000000800 */
[----:B------:R-:W-:Y:S05]  /*0d60*/  @!P0 BRA `(.L_x_10) ;  /* 0x0000000000288947 */ /* 0x000fea0003800000 */
[----:B------:R-:W4:Y:S02]  /*0d70*/  LDC R3, c[0x0][0x64c] ;  /* 0x00019300ff037b82 */ /* 0x000f240000000800 */
[----:B----4-:R-:W-:-:S05]  /*0d80*/  IADD3 R3, P0, R20, R3, RZ ;  /* 0x0000000314037210 */ /* 0x010fca0007f1e0ff */
        /* <DEDUP_REMOVED lines=8> */
.L_x_10:
[----:B-1----:R-:W-:Y:S01]  /*0e10*/  SHF.R.U64 R4, R4, R15, R5 ;  /* 0x0000000f04047219 */ /* 0x002fe20000001205 */
[----:B0-----:R-:W-:Y:S01]  /*0e20*/  VIADD R5, R24, 0xffffffff ;  /* 0xffffffff18057836 */ /* 0x001fe20000000000 */
[----:B------:R-:W-:Y:S02]  /*0e30*/  SHF.L.U32 R3, R23, R28, RZ ;  /* 0x0000001c17037219 */ /* 0x000fe400000006ff */
[----:B------:R-:W-:Y:S01]  /*0e40*/  LOP3.LUT R12, R27, R12, RZ, 0xc0, !PT ;  /* 0x0000000c1b0c7212 */ /* 0x000fe200078ec0ff */
[----:B------:R-:W-:Y:S01]  /*0e50*/  IMAD.MOV R8, RZ, RZ, -R4 ;  /* 0x000000ffff087224 */ /* 0x000fe200078e0a04 */
[----:B------:R-:W-:Y:S02]  /*0e60*/  SEL R6, R6, R29, !P1 ;  /* 0x0000001d06067207 */ /* 0x000fe40004800000 */
[----:B------:R-:W-:Y:S01]  /*0e70*/  LOP3.LUT R5, R14, R5, RZ, 0xc0, !PT ;  /* 0x000000050e057212 */ /* 0x000fe200078ec0ff */
[----:B------:R-:W-:Y:S02]  /*0e80*/  IMAD R9, R3, R4, R12 ;  /* 0x0000000403097224 */ /* 0x000fe400078e020c */
[----:B--2---:R-:W-:-:S02]  /*0e90*/  IMAD R3, R8, R21, R20 ;  /* 0x0000001508037224 */ /* 0x004fc400078e0214 */
[----:B---3--:R-:W-:Y:S02]  /*0ea0*/  IMAD R6, R9, R25, R6 ;  /* 0x0000001909067224 */ /* 0x008fe400078e0206 */
[----:B------:R-:W-:Y:S02]  /*0eb0*/  IMAD R103, R3, R24, R5 ;  /* 0x0000001803677224 */ /* 0x000fe400078e0205 */
[----:B------:R-:W-:-:S03]  /*0ec0*/  IMAD.MOV.U32 R4, RZ, RZ, 0x1 ;  /* 0x00000001ff047424 */ /* 0x000fc600078e00ff */
[----:B------:R-:W-:Y:S02]  /*0ed0*/  SEL R100, R103, R6, !P1 ;  /* 0x0000000667647207 */ /* 0x000fe40004800000 */
[----:B------:R-:W-:Y:S02]  /*0ee0*/  PRMT R3, R4, 0x7610, R3 ;  /* 0x0000761004037816 */ /* 0x000fe40000000003 */
[----:B------:R-:W-:-:S07]  /*0ef0*/  SEL R103, R6, R103, !P1 ;  /* 0x0000006706677207 */ /* 0x000fce0004800000 */
.L_x_8:
[----:B------:R-:W-:-:S08]  /*0f00*/  NOP ;  /* 0x0000000000007918 */ /* 0x000fd00000000000 */
[----:B------:R-:W0:Y:S02]  /*0f10*/  USETMAXREG.TRY_ALLOC.CTAPOOL UP0, 0xe8 ;  /* 0x000000e8000079c8 */ /* 0x000e240008000600 */
[----:B0-----:R-:W-:-:S13]  /*0f20*/  PLOP3.LUT P0, PT, PT, PT, UP0, 0x80, 0x0 ;  /* 0x000000000000781c */ /* 0x001fda0003f0f008 */
[----:B------:R-:W-:Y:S05]  /*0f30*/  @!P0 BRA `(.L_x_8) ;  /* 0xfffffffc00f08947 */ /* 0x000fea000383ffff */
[----:B------:R-:W-:Y:S01]  /*0f40*/  ULDC.64 UR4, c[0x0][0x598] ;  /* 0x0001660000047ab9 */ /* 0x000fe20000000a00 */
[----:B------:R-:W-:Y:S01]  /*0f50*/  ULDC.64 UR36, c[0x0][0x208] ;  /* 0x0000820000247ab9 */ /* 0x000fe20000000a00 */
[----:B------:R-:W-:-:S04]  /*0f60*/  ISETP.NE.U32.AND P0, PT, RZ, UR4, PT ;  /* 0x00000004ff007c0c */ /* 0x000fc8000bf05070 */
[----:B------:R-:W-:-:S13]  /*0f70*/  ISETP.NE.AND.EX P0, PT, RZ, UR5, PT, P0 ;  /* 0x00000005ff007c0c */ /* 0x000fda000bf05300 */
[----:B------:R-:W-:Y:S05]  /*0f80*/  @!P0 BRA `(.L_x_11) ;  /* 0x00000000001c8947 */ /* 0x000fea0003800000 */
[----:B------:R-:W0:Y:S02]  /*0f90*/  LDC.64 R4, c[0x0][0x598] ;  /* 0x00016600ff047b82 */ /* 0x000e240000000a00 */
[----:B0-----:R-:W2:Y:S02]  /*0fa0*/  LDG.E.64 R4, desc[UR36][R4.64] ;  /* 0x0000002404047981 */ /* 0x001ea4000c1e1b00 */
[----:B--2---:R-:W-:-:S04]  /*0fb0*/  ISETP.NE.U32.AND P0, PT, R4, RZ, PT ;  /* 0x000000ff0400720c */ /* 0x004fc80003f05070 */
[----:B------:R-:W-:-:S13]  /*0fc0*/  ISETP.NE.AND.EX P0, PT, R5, RZ, PT, P0 ;  /* 0x000000ff0500720c */ /* 0x000fda0003f05300 */
[----:B------:R-:W-:Y:S05]  /*0fd0*/  @!P0 BRA `(.L_x_11) ;  /* 0x0000000000088947 */ /* 0x000fea0003800000 */
[----:B------:R0:W5:Y:S01]  /*0fe0*/  LD.E R23, desc[UR36][R4.64] ;  /* 0x0000002404177980 */ /* 0x000162000c101900 */
[----:B------:R-:W-:Y:S05]  /*0ff0*/  BRA `(.L_x_12) ;  /* 0x0000000000247947 */ /* 0x000fea0003800000 */
.L_x_11:
[----:B------:R-:W-:Y:S02]  /*1000*/  ULDC.64 UR4, c[0x0][0x588] ;  /* 0x0001620000047ab9 */ /* 0x000fe40000000a00 */
[----:B------:R-:W-:-:S04]  /*1010*/  ISETP.NE.U32.AND P0, PT, RZ, UR4, PT ;  /* 0x00000004ff007c0c */ /* 0x000fc8000bf05070 */
[----:B------:R-:W-:-:S13]  /*1020*/  ISETP.NE.AND.EX P0, PT, RZ, UR5, PT, P0 ;  /* 0x00000005ff007c0c */ /* 0x000fda000bf05300 */
[----:B------:R-:W-:Y:S05]  /*1030*/  @!P0 BRA `(.L_x_13) ;  /* 0x00000000000c8947 */ /* 0x000fea0003800000 */
[----:B------:R-:W0:Y:S02]  /*1040*/  LDC.64 R4, c[0x0][0x588] ;  /* 0x00016200ff047b82 */ /* 0x000e240000000a00 */
[----:B0-----:R1:W5:Y:S01]  /*1050*/  LDG.E R23, desc[UR36][R4.64] ;  /* 0x0000002404177981 */ /* 0x001362000c1e1900 */
[----:B------:R-:W-:Y:S05]  /*1060*/  BRA `(.L_x_12) ;  /* 0x0000000000087947 */ /* 0x000fea0003800000 */
.L_x_13:
[----:B------:R-:W-:Y:S02]  /*1070*/  ULDC UR4, c[0x0][0x580] ;  /* 0x0001600000047ab9 */ /* 0x000fe40000000800 */
[----:B------:R-:W-:-:S07]  /*1080*/  IMAD.U32 R23, RZ, RZ, UR4 ;  /* 0x00000004ff177e24 */ /* 0x000fce000f8e00ff */
.L_x_12:
[----:B------:R-:W-:Y:S02]  /*1090*/  ULDC.64 UR4, c[0x0][0x5a0] ;  /* 0x0001680000047ab9 */ /* 0x000fe40000000a00 */
[----:B------:R-:W-:-:S04]  /*10a0*/  ISETP.NE.U32.AND P0, PT, RZ, UR4, PT ;  /* 0x00000004ff007c0c */ /* 0x000fc8000bf05070 */
[----:B------:R-:W-:-:S13]  /*10b0*/  ISETP.NE.AND.EX P0, PT, RZ, UR5, PT, P0 ;  /* 0x00000005ff007c0c */ /* 0x000fda000bf05300 */
[----:B------:R-:W-:Y:S05]  /*10c0*/  @!P0 BRA `(.L_x_14) ;  /* 0x00000000001c8947 */ /* 0x000fea0003800000 */
[----:B01----:R-:W0:Y:S02]  /*10d0*/  LDC.64 R4, c[0x0][0x5a0] ;  /* 0x00016800ff047b82 */ /* 0x003e240000000a00 */
[----:B0-----:R-:W2:Y:S02]  /*10e0*/  LDG.E.64 R4, desc[UR36][R4.64] ;  /* 0x0000002404047981 */ /* 0x001ea4000c1e1b00 */
[----:B--2---:R-:W-:-:S04]  /*10f0*/  ISETP.NE.U32.AND P0, PT, R4, RZ, PT ;  /* 0x000000ff0400720c */ /* 0x004fc80003f05070 */
[----:B------:R-:W-:-:S13]  /*1100*/  ISETP.NE.AND.EX P0, PT, R5, RZ, PT, P0 ;  /* 0x000000ff0500720c */ /* 0x000fda0003f05300 */
[----:B------:R-:W-:Y:S05]  /*1110*/  @!P0 BRA `(.L_x_14) ;  /* 0x0000000000088947 */ /* 0x000fea0003800000 */
[----:B------:R0:W5:Y:S01]  /*1120*/  LD.E R90, desc[UR36][R4.64] ;  /* 0x00000024045a7980 */ /* 0x000162000c101900 */
[----:B------:R-:W-:Y:S05]  /*1130*/  BRA `(.L_x_15) ;  /* 0x0000000000247947 */ /* 0x000fea0003800000 */
.L_x_14:
[----:B------:R-:W-:Y:S02]  /*1140*/  ULDC.64 UR4, c[0x0][0x590] ;  /* 0x0001640000047ab9 */ /* 0x000fe40000000a00 */
[----:B------:R-:W-:-:S04]  /*1150*/  ISETP.NE.U32.AND P0, PT, RZ, UR4, PT ;  /* 0x00000004ff007c0c */ /* 0x000fc8000bf05070 */
[----:B------:R-:W-:-:S13]  /*1160*/  ISETP.NE.AND.EX P0, PT, RZ, UR5, PT, P0 ;  /* 0x00000005ff007c0c */ /* 0x000fda000bf05300 */
[----:B------:R-:W-:Y:S05]  /*1170*/  @!P0 BRA `(.L_x_16) ;  /* 0x00000000000c8947 */ /* 0x000fea0003800000 */
[----:B------:R-:W2:Y:S02]  /*1180*/  LDC.64 R90, c[0x0][0x590] ;  /* 0x00016400ff5a7b82 */ /* 0x000ea40000000a00 */
[----:B--2---:R2:W5:Y:S01]  /*1190*/  LDG.E R90, desc[UR36][R90.64] ;  /* 0x000000245a5a7981 */ /* 0x004562000c1e1900 */
[----:B------:R-:W-:Y:S05]  /*11a0*/  BRA `(.L_x_15) ;  /* 0x0000000000087947 */ /* 0x000fea0003800000 */
.L_x_16:
[----:B------:R-:W-:Y:S02]  /*11b0*/  ULDC UR4, c[0x0][0x584] ;  /* 0x0001610000047ab9 */ /* 0x000fe40000000800 */
[----:B------:R-:W-:-:S07]  /*11c0*/  IMAD.U32 R90, RZ, RZ, UR4 ;  /* 0x00000004ff5a7e24 */ /* 0x000fce000f8e00ff */
.L_x_15:
[----:B------:R-:W-:-:S13]  /*11d0*/  LOP3.LUT P0, RZ, R3, 0xff, RZ, 0xc0, !PT ;  /* 0x000000ff03ff7812 */ /* 0x000fda000780c0ff */
[----:B------:R-:W-:Y:S05]  /*11e0*/  @!P0 EXIT ;  /* 0x000000000000894d */ /* 0x000fea0003800000 */
[----:B------:R-:W3:Y:S01]  /*11f0*/  LDC R93, c[0x0][0x658] ;  /* 0x00019600ff5d7b82 */ /* 0x000ee20000000800 */
[----:B------:R-:W-:Y:S01]  /*1200*/  LOP3.LUT R7, R7, 0x1, RZ, 0xc0, !PT ;  /* 0x0000000107077812 */ /* 0x000fe200078ec0ff */
[----:B------:R-:W-:Y:S01]  /*1210*/  ULDC.64 UR6, c[0x0][0x288] ;  /* 0x0000a20000067ab9 */ /* 0x000fe20000000a00 */
[----:B------:R-:W-:Y:S01]  /*1220*/  SHF.R.U32.HI R3, RZ, 0x2, R95 ;  /* 0x00000002ff037819 */ /* 0x000fe2000001165f */
[----:B------:R-:W-:Y:S01]  /*1230*/  UIADD3 UR4, UR7, 0x3f, URZ ;  /* 0x0000003f07047890 */ /* 0x000fe2000fffe03f */
[----:B------:R-:W-:Y:S01]  /*1240*/  SHF.R.U32.HI R0, RZ, 0x1, R0 ;  /* 0x00000001ff007819 */ /* 0x000fe20000011600 */
[----:B------:R-:W-:Y:S01]  /*1250*/  IMAD.SHL.U32 R88, R7, 0x40, RZ ;  /* 0x0000004007587824 */ /* 0x000fe200078e00ff */
[----:B------:R-:W-:Y:S01]  /*1260*/  LOP3.LUT R3, R3, 0x7, RZ, 0xc0, !PT ;  /* 0x0000000703037812 */ /* 0x000fe200078ec0ff */
[----:B------:R-:W4:Y:S01]  /*1270*/  LDC.64 R8, c[0x0][0x5c8] ;  /* 0x00017200ff087b82 */ /* 0x000f220000000a00 */
[----:B------:R-:W-:Y:S01]  /*1280*/  USHF.R.S32.HI UR5, URZ, 0x1f, UR4 ;  /* 0x0000001f3f057899 */ /* 0x000fe20008011404 */
[----:B------:R-:W-:Y:S01]  /*1290*/  LOP3.LUT R0, R0, 0x30, RZ, 0xc0, !PT ;  /* 0x0000003000007812 */ /* 0x000fe200078ec0ff */
[----:B------:R-:W-:Y:S01]  /*12a0*/  IMAD.MOV.U32 R6, RZ, RZ, 0x1 ;  /* 0x00000001ff067424 */ /* 0x000fe200078e00ff */
[--C-:B------:R-:W-:Y:S01]  /*12b0*/  LOP3.LUT R88, R88, 0x40, R3.reuse, 0xe2, !PT ;  /* 0x0000004058587812 */ /* 0x100fe200078ee203 */
[----:B------:R-:W-:Y:S01]  /*12c0*/  ULEA.HI UR5, UR5, UR4, URZ, 0x6 ;  /* 0x0000000405057291 */ /* 0x000fe2000f8f303f */
[-C--:B01----:R-:W-:Y:S01]  /*12d0*/  IADD3 R4, RZ, -R0.reuse, -R3 ;  /* 0x80000000ff047210 */ /* 0x083fe20007ffe803 */
[----:B------:R-:W-:Y:S01]  /*12e0*/  IMAD.U32 R5, RZ, RZ, UR6 ;  /* 0x00000006ff057e24 */ /* 0x000fe2000f8e00ff */
[----:B------:R-:W0:Y:S01]  /*12f0*/  LDC R97, c[0x0][0x600] ;  /* 0x00018000ff617b82 */ /* 0x000e220000000800 */
[----:B------:R-:W-:Y:S01]  /*1300*/  LOP3.LUT R88, R88, R0, RZ, 0xfc, !PT ;  /* 0x0000000058587212 */ /* 0x000fe200078efcff */
[----:B------:R-:W-:Y:S01]  /*1310*/  IMAD.MOV.U32 R0, RZ, RZ, -0x1 ;  /* 0xffffffffff007424 */ /* 0x000fe200078e00ff */
[----:B------:R-:W-:Y:S01]  /*1320*/  USHF.R.S32.HI UR43, URZ, 0x6, UR5 ;  /* 0x000000063f2b7899 */ /* 0x000fe20008011405 */
[----:B------:R-:W-:Y:S01]  /*1330*/  LOP3.LUT R94, R95, 0x3, RZ, 0xc0, !PT ;  /* 0x000000035f5e7812 */ /* 0x000fe200078ec0ff */
[----:B------:R-:W-:Y:S01]  /*1340*/  IMAD R4, R7, -0x40, R4 ;  /* 0xffffffc007047824 */ /* 0x000fe200078e0204 */
[C---:B------:R-:W-:Y:S01]  /*1350*/  LOP3.LUT R96, R95.reuse, 0x80, RZ, 0xc0, !PT ;  /* 0x000000805f607812 */ /* 0x040fe200078ec0ff */
[----:B------:R-:W-:Y:S01]  /*1360*/  UISETP.LT.AND UP0, UPT, UR43, 0x1, UPT ;  /* 0x000000012b00788c */ /* 0x000fe2000bf01270 */
[-C--:B---3--:R-:W-:Y:S01]  /*1370*/  SHF.L.U32 R0, R0, R93.reuse, RZ ;  /* 0x0000005d00007219 */ /* 0x088fe200000006ff */
[----:B------:R-:W-:Y:S01]  /*1380*/  ULDC UR4, c[0x0][0x284] ;  /* 0x0000a10000047ab9 */ /* 0x000fe20000000800 */
[----:B------:R-:W-:Y:S01]  /*1390*/  IMAD R94, R94, -0x2, R5 ;  /* 0xfffffffe5e5e7824 */ /* 0x000fe200078e0205 */
[----:B------:R-:W-:Y:S01]  /*13a0*/  USEL UR44, UR43, 0x1, UP0 ;  /* 0x000000012b2c7887 */ /* 0x000fe20008000000 */
[----:B------:R-:W-:Y:S01]  /*13b0*/  SHF.L.U32 R93, R6, R93, RZ ;  /* 0x0000005d065d7219 */ /* 0x000fe200000006ff */
[----:B------:R-:W-:Y:S01]  /*13c0*/  IMAD.SHL.U32 R95, R95, 0x2, RZ ;  /* 0x000000025f5f7824 */ /* 0x000fe200078e00ff */
[----:B------:R-:W-:Y:S01]  /*13d0*/  LOP3.LUT R102, R18, 0x1, RZ, 0xfc, !PT ;  /* 0x0000000112667812 */ /* 0x000fe200078efcff */
[----:B------:R-:W-:Y:S01]  /*13e0*/  VIADD R99, R4, UR4 ;  /* 0x0000000404637c36 */ /* 0x000fe20008000000 */
[C---:B----4-:R-:W-:Y:S01]  /*13f0*/  SHF.L.U64.HI R92, R8.reuse, 0x3, R9 ;  /* 0x00000003085c7819 */ /* 0x050fe20000010209 */
[----:B--2---:R-:W-:Y:S01]  /*1400*/  IMAD.SHL.U32 R91, R8, 0x8, RZ ;  /* 0x00000008085b7824 */ /* 0x004fe200078e00ff */
[----:B------:R-:W-:Y:S01]  /*1410*/  SHF.R.U32.HI R96, RZ, 0x7, R96 ;  /* 0x00000007ff607819 */ /* 0x000fe20000011660 */
[----:B------:R-:W-:Y:S01]  /*1420*/  IMAD.MOV.U32 R89, RZ, RZ, RZ ;  /* 0x000000ffff597224 */ /* 0x000fe200078e00ff */
[----:B------:R-:W-:Y:S01]  /*1430*/  LOP3.LUT R98, RZ, R0, RZ, 0x33, !PT ;  /* 0x00000000ff627212 */ /* 0x000fe200078e33ff */
[----:B------:R-:W-:Y:S01]  /*1440*/  UIADD3 UR44, UR43, -UR44, URZ ;  /* 0x8000002c2b2c7290 */ /* 0x000fe2000fffe03f */
[----:B------:R-:W-:Y:S01]  /*1450*/  UMOV UR40, URZ ;  /* 0x0000003f00287c82 */ /* 0x000fe20008000000 */
[----:B0-----:R-:W-:Y:S01]  /*1460*/  VIADD R97, R97, 0xffffffff ;  /* 0xffffffff61617836 */ /* 0x001fe20000000000 */
[----:B------:R-:W-:-:S09]  /*1470*/  UMOV UR42, URZ ;  /* 0x0000003f002a7c82 */ /* 0x000fd20008000000 */
.L_x_162:
[----:B0-----:R-:W0:Y:S01]  /*1480*/  SHFL.IDX PT, R0, R96, RZ, 0x1f ;  /* 0x00001fff60007589 */ /* 0x001e2200000e0000 */
[----:B-1----:R-:W1:Y:S01]  /*1490*/  S2UR UR7, SR_CgaCtaId ;  /* 0x00000000000779c3 */ /* 0x002e620000008800 */
[----:B------:R-:W-:Y:S01]  /*14a0*/  UMOV UR6, 0x400 ;  /* 0x0000040000067882 */ /* 0x000fe20000000000 */
[----:B0-----:R-:W-:Y:S01]  /*14b0*/  R2UR UR4, R0 ;  /* 0x00000000000472ca */ /* 0x001fe200000e0000 */
[----:B-1----:R-:W-:-:S12]  /*14c0*/  ULEA UR6, UR7, UR6, 0x18 ;  /* 0x0000000607067291 */ /* 0x002fd8000f8ec03f */
[----:B------:R-:W-:-:S04]  /*14d0*/  ULEA.HI UR5, UR4, UR4, URZ, 0x1 ;  /* 0x0000000404057291 */ /* 0x000fc8000f8f083f */
[----:B------:R-:W-:-:S04]  /*14e0*/  ULOP3.LUT UR5, UR5, 0x7fffe, URZ, 0xc0, !UPT ;  /* 0x0007fffe05057892 */ /* 0x000fc8000f8ec03f */
[----:B------:R-:W-:-:S03]  /*14f0*/  UIADD3 UR5, UR4, -UR5, URZ ;  /* 0x8000000504057290 */ /* 0x000fc6000fffe03f */
[----:B------:R-:W-:Y:S01]  /*1500*/  ULDC UR4, c[0x0][0x28c] ;  /* 0x0000a30000047ab9 */ /* 0x000fe20000000800 */
[----:B------:R-:W-:Y:S01]  /*1510*/  ULEA UR5, UR5, UR6, 0xd ;  /* 0x0000000605057291 */ /* 0x000fe2000f8e683f */
[----:B------:R-:W-:-:S03]  /*1520*/  ISETP.LT.AND P0, PT, RZ, UR4, PT ;  /* 0x00000004ff007c0c */ /* 0x000fc6000bf01270 */
[----:B------:R-:W-:-:S04]  /*1530*/  UIADD3 UR5, UR5, 0x100, URZ ;  /* 0x0000010005057890 */ /* 0x000fc8000fffe03f */
[----:B------:R-:W-:-:S04]  /*1540*/  USHF.R.U32.HI UR5, URZ, 0x4, UR5 ;  /* 0x000000043f057899 */ /* 0x000fc80008011605 */
[----:B------:R-:W-:-:S04]  /*1550*/  ULOP3.LUT UR5, UR5, 0x3fff, URZ, 0xc0, !UPT ;  /* 0x00003fff05057892 */ /* 0x000fc8000f8ec03f */
[----:B------:R-:W-:Y:S01]  /*1560*/  ULOP3.LUT UR45, UR5, 0x10000, URZ, 0xfc, !UPT ;  /* 0x00010000052d7892 */ /* 0x000fe2000f8efc3f */
[----:B---345:R-:W-:Y:S11]  /*1570*/  @P0 BRA `(.L_x_17) ;  /* 0x0000000000400947 */ /* 0x038ff60003800000 */
[----:B------:R-:W-:Y:S01]  /*1580*/  MOV R0, 0x0 ;  /* 0x0000000000007802 */ /* 0x000fe20000000f00 */
[----:B------:R-:W-:Y:S01]  /*1590*/  ULDC.64 UR4, c[0x4][0x68] ;  /* 0x01001a0000047ab9 */ /* 0x000fe20000000a00 */
[----:B------:R-:W-:Y:S01]  /*15a0*/  ULDC.64 UR6, c[0x4][0x8] ;  /* 0x0100020000067ab9 */ /* 0x000fe20000000a00 */
[----:B------:R-:W-:Y:S01]  /*15b0*/  IMAD.U32 R4, RZ, RZ, UR4 ;  /* 0x00000004ff047e24 */ /* 0x000fe2000f8e00ff */
[----:B------:R0:W1:Y:S01]  /*15c0*/  LDC.64 R14, c[0x4][R0] ;  /* 0x01000000000e7b82 */ /* 0x0000620000000a00 */
[----:B------:R-:W-:Y:S01]  /*15d0*/  IMAD.U32 R5, RZ, RZ, UR5 ;  /* 0x00000005ff057e24 */ /* 0x000fe2000f8e00ff */
[----:B------:R-:W-:Y:S01]  /*15e0*/  ULDC.64 UR4, c[0x4][0x70] ;  /* 0x01001c0000047ab9 */ /* 0x000fe20000000a00 */
[----:B------:R-:W-:Y:S02]  /*15f0*/  IMAD.U32 R10, RZ, RZ, UR6 ;  /* 0x00000006ff0a7e24 */ /* 0x000fe4000f8e00ff */
[----:B------:R-:W-:Y:S02]  /*1600*/  IMAD.U32 R6, RZ, RZ, UR4 ;  /* 0x00000004ff067e24 */ /* 0x000fe4000f8e00ff */
[----:B------:R-:W-:-:S02]  /*1610*/  IMAD.U32 R7, RZ, RZ, UR5 ;  /* 0x00000005ff077e24 */ /* 0x000fc4000f8e00ff */
[----:B------:R-:W-:Y:S02]  /*1620*/  IMAD.U32 R11, RZ, RZ, UR7 ;  /* 0x00000007ff0b7e24 */ /* 0x000fe4000f8e00ff */
[----:B------:R-:W-:Y:S02]  /*1630*/  IMAD.MOV.U32 R8, RZ, RZ, 0x1e1 ;  /* 0x000001e1ff087424 */ /* 0x000fe400078e00ff */
[----:B------:R-:W-:Y:S02]  /*1640*/  IMAD.MOV.U32 R12, RZ, RZ, 0x1 ;  /* 0x00000001ff0c7424 */ /* 0x000fe400078e00ff */
[----:B0-----:R-:W-:-:S07]  /*1650*/  IMAD.MOV.U32 R13, RZ, RZ, RZ ;  /* 0x000000ffff0d7224 */ /* 0x001fce00078e00ff */
[----:B------:R-:W-:-:S07]  /*1660*/  LEPC R20, `(.L_x_17) ;  /* 0x000000001014794e */ /* 0x000fce0000000000 */
[----:B-1---5:R-:W-:Y:S05]  /*1670*/  CALL.ABS.NOINC R14 ;  /* 0x000000000e007343 */ /* 0x022fea0003c00000 */
.L_x_17:
[----:B------:R-:W-:-:S13]  /*1680*/  ISETP.NE.AND P0, PT, R102, 0x3, PT ;  /* 0x000000036600780c */ /* 0x000fda0003f05270 */
[----:B------:R-:W-:Y:S05]  /*1690*/  @!P0 BRA `(.L_x_18) ;  /* 0x0000000000048947 */ /* 0x000fea0003800000 */
[----:B------:R-:W-:Y:S01]  /*16a0*/  BPT.TRAP 0x1 ;  /* 0x000000040000795c */ /* 0x000fe20000300000 */
.L_x_18:
[----:B------:R-:W0:Y:S01]  /*16b0*/  S2UR UR5, SR_CgaCtaId ;  /* 0x00000000000579c3 */ /* 0x000e220000008800 */
[----:B------:R-:W-:Y:S01]  /*16c0*/  UMOV UR4, 0x400 ;  /* 0x0000040000047882 */ /* 0x000fe20000000000 */
[----:B------:R-:W-:Y:S02]  /*16d0*/  IMAD.U32 R0, RZ, RZ, UR40 ;  /* 0x00000028ff007e24 */ /* 0x000fe4000f8e00ff */
[----:B------:R-:W-:-:S03]  /*16e0*/  IMAD.U32 R3, RZ, RZ, UR42 ;  /* 0x0000002aff037e24 */ /* 0x000fc6000f8e00ff */
[----:B------:R-:W-:Y:S01]  /*16f0*/  SHF.L.U32 R0, R0, 0x1f, RZ ;  /* 0x0000001f00007819 */ /* 0x000fe200000006ff */
[----:B0-----:R-:W-:-:S06]  /*1700*/  ULEA UR4, UR5, UR4, 0x18 ;  /* 0x0000000405047291 */ /* 0x001fcc000f8ec03f */
[----:B------:R-:W-:-:S04]  /*1710*/  IMAD.U32 R6, RZ, RZ, UR4 ;  /* 0x00000004ff067e24 */ /* 0x000fc8000f8e00ff */
[----:B------:R-:W-:-:S04]  /*1720*/  IMAD R3, R3, 0x8, R6 ;  /* 0x0000000803037824 */ /* 0x000fc800078e0206 */
[----:B------:R0:W1:Y:S01]  /*1730*/  SYNCS.PHASECHK.TRANS64.TRYWAIT P1, [R3+URZ], R0 ;  /* 0x00000000030075a7 */ /* 0x000062000802017f */
[----:B------:R-:W-:Y:S05]  /*1740*/  @!P0 BRA `(.L_x_19) ;  /* 0x0000000000048947 */ /* 0x000fea0003800000 */
[----:B------:R-:W-:Y:S01]  /*1750*/  BPT.TRAP 0x1 ;  /* 0x000000040000795c */ /* 0x000fe20000300000 */
.L_x_19:
[----:B------:R-:W-:-:S05]  /*1760*/  IMAD.U32 R4, RZ, RZ, UR44 ;  /* 0x0000002cff047e24 */ /* 0x000fca000f8e00ff */
[----:B------:R-:W-:Y:S01]  /*1770*/  ISETP.GE.AND P2, PT, R4, 0x1, PT ;  /* 0x000000010400780c */ /* 0x000fe20003f46270 */
[----:B-1----:R-:W-:-:S12]  /*1780*/  @P1 BRA `(.L_x_20) ;  /* 0x0000000000081947 */ /* 0x002fd80003800000 */
[----:B------:R-:W1:Y:S02]  /*1790*/  SYNCS.PHASECHK.TRANS64.TRYWAIT P1, [R3+URZ], R0 ;  /* 0x00000000030075a7 */ /* 0x000e64000802017f */
[----:B-1----:R-:W-:Y:S05]  /*17a0*/  @!P1 BRA `(.L_x_21) ;  /* 0x00000068005c9947 */ /* 0x002fea0003800000 */
.L_x_20:
[----:B------:R-:W-:Y:S05]  /*17b0*/  WARPSYNC.ALL ;  /* 0x0000000000007948 */ /* 0x000fea0003800000 */
[----:B------:R-:W-:Y:S01]  /*17c0*/  R2UR UR4, R6 ;  /* 0x00000000060472ca */ /* 0x000fe200000e0000 */
[----:B------:R-:W-:Y:S01]  /*17d0*/  ULEA UR5, UR42, UR45, 0xb ;  /* 0x0000002d2a057291 */ /* 0x000fe2000f8e583f */
[----:B------:R-:W-:Y:S01]  /*17e0*/  WARPGROUP.ARRIVE ;  /* 0x00000000000079c5 */ /* 0x000fe20000000000 */
[----:B------:R-:W-:Y:S01]  /*17f0*/  UMOV UR9, 0x40000040 ;  /* 0x4000004000097882 */ /* 0x000fe20000000000 */
[----:B------:R-:W-:-:S04]  /*1800*/  UMOV UR11, 0x40000040 ;  /* 0x40000040000b7882 */ /* 0x000fc80000000000 */
[----:B------:R-:W-:-:S05]  /*1810*/  UMOV UR8, UR5 ;  /* 0x0000000500087c82 */ /* 0x000fca0008000000 */
[----:B------:R-:W-:-:S04]  /*1820*/  UIADD3 UR4, UR4, 0x18100, URZ ;  /* 0x0001810004047890 */ /* 0x000fc8000fffe03f */
[----:B------:R-:W-:-:S04]  /*1830*/  USHF.R.U32.HI UR4, URZ, 0x4, UR4 ;  /* 0x000000043f047899 */ /* 0x000fc80008011604 */
[----:B------:R-:W-:-:S04]  /*1840*/  ULOP3.LUT UR4, UR4, 0x3fff, URZ, 0xc0, !UPT ;  /* 0x00003fff04047892 */ /* 0x000fc8000f8ec03f */
[----:B------:R-:W-:-:S04]  /*1850*/  ULOP3.LUT UR4, UR4, 0x10000, URZ, 0xfc, !UPT ;  /* 0x0001000004047892 */ /* 0x000fc8000f8efc3f */
[----:B------:R-:W-:-:S07]  /*1860*/  ULEA UR6, UR42, UR4, 0xb ;  /* 0x000000042a067291 */ /* 0x000fce000f8e583f */
[----:B------:R-:W-:Y:S02]  /*1870*/  UMOV UR10, UR6 ;  /* 0x00000006000a7c82 */ /* 0x000fe40008000000 */
[----:B------:R-:W-:Y:S01]  /*1880*/  HGMMA.64x128x8.F32.TF32 R24, gdesc[UR8], RZ, !UPT, gsb0 ;  /* 0x05e00000081879f0 */ /* 0x000fe2000c0028ff */
[----:B------:R-:W-:Y:S02]  /*1890*/  UIADD3 UR8, UR5, 0x2, URZ ;  /* 0x0000000205087890 */ /* 0x000fe4000fffe03f */
[----:B------:R-:W-:Y:S01]  /*18a0*/  UIADD3 UR10, UR6, 0x2, URZ ;  /* 0x00000002060a7890 */ /* 0x000fe2000fffe03f */
[----:B------:R-:W-:Y:S01]  /*18b0*/  UMOV UR9, 0x40000040 ;  /* 0x4000004000097882 */ /* 0x000fe20000000000 */
[----:B------:R-:W-:Y:S01]  /*18c0*/  UMOV UR11, 0x40000040 ;  /* 0x40000040000b7882 */ /* 0x000fe20000000000 */
[----:B------:R-:W-:Y:S02]  /*18d0*/  WARPGROUP.DEPBAR.LE gsb0, 0x0 ;  /* 0x00008000000079c5 */ /* 0x000fe40000010000 */
[----:B------:R-:W-:-:S06]  /*18e0*/  WARPGROUP.ARRIVE ;  /* 0x00000000000079c5 */ /* 0x000fcc0000000000 */
[----:B------:R-:W-:Y:S01]  /*18f0*/  HGMMA.64x128x8.F32.TF32 R24, gdesc[UR8], R24, gsb0 ;  /* 0x05e00000081879f0 */ /* 0x000fe20008002818 */
        /* <DEDUP_REMOVED lines=41> */
[----:B------:R-:W-:Y:S03]  /*1b90*/  HGMMA.64x128x8.F32.TF32 R24, gdesc[UR8], R24, gsb0 ;  /* 0x05e00000081879f0 */ /* 0x000fe60008002818 */
[----:B------:R-:W-:Y:S02]  /*1ba0*/  WARPGROUP.DEPBAR.LE gsb0, 0x0 ;  /* 0x00008000000079c5 */ /* 0x000fe40000010000 */
[----:B------:R-:W-:Y:S05]  /*1bb0*/  @!P2 BRA `(.L_x_22) ;  /* 0x000000040098a947 */ /* 0x000fea0003800000 */
[----:B------:R-:W-:Y:S01]  /*1bc0*/  UIADD3 UR5, UR42, 0x1, URZ ;  /* 0x000000012a057890 */ /* 0x000fe2000fffe03f */
[----:B01----:R-:W-:Y:S02]  /*1bd0*/  IMAD.U32 R0, RZ, RZ, UR44 ;  /* 0x0000002cff007e24 */ /* 0x003fe4000f8e00ff */
[----:B------:R-:W-:Y:S01]  /*1be0*/  IMAD.U32 R3, RZ, RZ, UR42 ;  /* 0x0000002aff037e24 */ /* 0x000fe2000f8e00ff */
[----:B------:R-:W-:-:S04]  /*1bf0*/  UISETP.NE.AND UP0, UPT, UR5, 0x3, UPT ;  /* 0x000000030500788c */ /* 0x000fc8000bf05270 */
[----:B------:R-:W-:Y:S02]  /*1c00*/  USEL UR6, URZ, 0x1, UP0 ;  /* 0x000000013f067887 */ /* 0x000fe40008000000 */
[----:B------:R-:W-:Y:S02]  /*1c10*/  USEL UR5, UR5, URZ, UP0 ;  /* 0x0000003f05057287 */ /* 0x000fe40008000000 */
[----:B------:R-:W-:-:S06]  /*1c20*/  ULOP3.LUT UR6, UR40, UR6, URZ, 0x3c, !UPT ;  /* 0x0000000628067292 */ /* 0x000fcc000f8e3c3f */
[----:B------:R-:W-:-:S07]  /*1c30*/  IMAD.U32 R7, RZ, RZ, UR6 ;  /* 0x00000006ff077e24 */ /* 0x000fce000f8e00ff */
.L_x_29:
[----:B------:R-:W-:Y:S05]  /*1c40*/  @!P0 BRA `(.L_x_23) ;  /* 0x0000000000048947 */ /* 0x000fea0003800000 */
[----:B------:R-:W-:Y:S01]  /*1c50*/  BPT.TRAP 0x1 ;  /* 0x000000040000795c */ /* 0x000fe20000300000 */
.L_x_23:
[----:B------:R-:W0:Y:S01]  /*1c60*/  S2UR UR7, SR_CgaCtaId ;  /* 0x00000000000779c3 */ /* 0x000e220000008800 */
[----:B------:R-:W-:Y:S01]  /*1c70*/  UMOV UR6, 0x400 ;  /* 0x0000040000067882 */ /* 0x000fe20000000000 */
[----:B------:R-:W-:Y:S01]  /*1c80*/  IMAD.U32 R5, RZ, RZ, UR5 ;  /* 0x00000005ff057e24 */ /* 0x000fe2000f8e00ff */
[----:B------:R-:W-:Y:S01]  /*1c90*/  SHF.L.U32 R4, R7, 0x1f, RZ ;  /* 0x0000001f07047819 */ /* 0x000fe200000006ff */
[----:B0-----:R-:W-:-:S06]  /*1ca0*/  ULEA UR6, UR7, UR6, 0x18 ;  /* 0x0000000607067291 */ /* 0x001fcc000f8ec03f */
[----:B------:R-:W-:-:S04]  /*1cb0*/  IMAD.U32 R6, RZ, RZ, UR6 ;  /* 0x00000006ff067e24 */ /* 0x000fc8000f8e00ff */
[----:B------:R-:W-:-:S04]  /*1cc0*/  IMAD R5, R5, 0x8, R6 ;  /* 0x0000000805057824 */ /* 0x000fc800078e0206 */
[----:B------:R0:W1:Y:S01]  /*1cd0*/  SYNCS.PHASECHK.TRANS64.TRYWAIT P1, [R5+URZ], R4 ;  /* 0x00000004050075a7 */ /* 0x000062000802017f */
[----:B------:R-:W-:Y:S05]  /*1ce0*/  @!P0 BRA `(.L_x_24) ;  /* 0x0000000000048947 */ /* 0x000fea0003800000 */
[----:B------:R-:W-:Y:S01]  /*1cf0*/  BPT.TRAP 0x1 ;  /* 0x000000040000795c */ /* 0x000fe20000300000 */
.L_x_24:
[----:B-1----:R-:W-:Y:S05]  /*1d00*/  @P1 BRA `(.L_x_25) ;  /* 0x0000000000081947 */ /* 0x002fea0003800000 */
[----:B------:R-:W1:Y:S02]  /*1d10*/  SYNCS.PHASECHK.TRANS64.TRYWAIT P1, [R5+URZ], R4 ;  /* 0x00000004050075a7 */ /* 0x000e64000802017f */
[----:B-1----:R-:W-:Y:S05]  /*1d20*/  @!P1 BRA `(.L_x_26) ;  /* 0x0000006400109947 */ /* 0x002fea0003800000 */
.L_x_25:
[----:B------:R-:W-:Y:S01]  /*1d30*/  ULEA UR6, UR5, UR45, 0xb ;  /* 0x0000002d05067291 */ /* 0x000fe2000f8e583f */
[----:B------:R-:W-:Y:S01]  /*1d40*/  WARPGROUP.ARRIVE ;  /* 0x00000000000079c5 */ /* 0x000fe20000000000 */
[----:B------:R-:W-:Y:S01]  /*1d50*/  ULEA UR7, UR5, UR4, 0xb ;  /* 0x0000000405077291 */ /* 0x000fe2000f8e583f */
[----:B------:R-:W-:Y:S01]  /*1d60*/  UMOV UR9, 0x40000040 ;  /* 0x4000004000097882 */ /* 0x000fe20000000000 */
[----:B------:R-:W-:-:S03]  /*1d70*/  UMOV UR11, 0x40000040 ;  /* 0x40000040000b7882 */ /* 0x000fc60000000000 */
[----:B------:R-:W-:Y:S02]  /*1d80*/  UMOV UR8, UR6 ;  /* 0x0000000600087c82 */ /* 0x000fe40008000000 */
[----:B------:R-:W-:Y:S02]  /*1d90*/  UMOV UR10, UR7 ;  /* 0x00000007000a7c82 */ /* 0x000fe40008000000 */
[----:B------:R-:W-:Y:S01]  /*1da0*/  HGMMA.64x128x8.F32.TF32 R24, gdesc[UR8], R24, gsb0 ;  /* 0x05e00000081879f0 */ /* 0x000fe20008002818 */
[----:B------:R-:W-:Y:S02]  /*1db0*/  UIADD3 UR8, UR6, 0x2, URZ ;  /* 0x0000000206087890 */ /* 0x000fe4000fffe03f */
[----:B------:R-:W-:Y:S01]  /*1dc0*/  UIADD3 UR10, UR7, 0x2, URZ ;  /* 0x00000002070a7890 */ /* 0x000fe2000fffe03f */
[----:B------:R-:W-:Y:S01]  /*1dd0*/  UMOV UR9, 0x40000040 ;  /* 0x4000004000097882 */ /* 0x000fe20000000000 */
[----:B------:R-:W-:Y:S01]  /*1de0*/  UMOV UR11, 0x40000040 ;  /* 0x40000040000b7882 */ /* 0x000fe20000000000 */
[----:B------:R-:W-:-:S02]  /*1df0*/  WARPGROUP.DEPBAR.LE gsb0, 0x0 ;  /* 0x00008000000079c5 */ /* 0x000fc40000010000 */
        /* <DEDUP_REMOVED lines=46> */
[----:B------:R-:W-:Y:S01]  /*20e0*/  BPT.TRAP 0x1 ;  /* 0x000000040000795c */ /* 0x000fe20000300000 */
.L_x_27:
[----:B------:R-:W-:-:S13]  /*20f0*/  ISETP.NE.AND P1, PT, R22, RZ, PT ;  /* 0x000000ff1600720c */ /* 0x000fda0003f25270 */
[----:B01----:R-:W-:-:S04]  /*2100*/  @P1 IMAD R4, R3, 0x8, R6 ;  /* 0x0000000803041824 */ /* 0x003fc800078e0206 */
[----:B------:R-:W-:-:S05]  /*2110*/  @P1 VIADD R4, R4, 0x18 ;  /* 0x0000001804041836 */ /* 0x000fca0000000000 */
[----:B------:R-:W-:-:S04]  /*2120*/  @P1 PRMT R4, R19, 0x654, R4 ;  /* 0x0000065413041816 */ /* 0x000fc80000000004 */
[----:B------:R0:W-:Y:S01]  /*2130*/  @P1 SYNCS.ARRIVE.TRANS64.RED.A1T0 RZ, [R4+URZ], RZ ;  /* 0x000000ff04ff19a7 */ /* 0x0001e2000810043f */
[----:B------:R-:W-:-:S13]  /*2140*/  ISETP.GT.U32.AND P1, PT, R18, 0x1, PT ;  /* 0x000000011200780c */ /* 0x000fda0003f24070 */
[----:B0-----:R-:W-:Y:S05]  /*2150*/  @P1 BRA `(.L_x_28) ;  /* 0x0000000000041947 */ /* 0x001fea0003800000 */
[----:B------:R-:W-:Y:S01]  /*2160*/  BPT.TRAP 0x1 ;  /* 0x000000040000795c */ /* 0x000fe20000300000 */
.L_x_28:
[----:B------:R-:W-:Y:S01]  /*2170*/  UIADD3 UR5, UR5, 0x1, URZ ;  /* 0x0000000105057890 */ /* 0x000fe2000fffe03f */
[C---:B------:R-:W-:Y:S01]  /*2180*/  ISETP.GT.AND P2, PT, R0.reuse, 0x1, PT ;  /* 0x000000010000780c */ /* 0x040fe20003f44270 */
[----:B------:R-:W-:Y:S02]  /*2190*/  VIADD R3, R3, 0x1 ;  /* 0x0000000103037836 */ /* 0x000fe40000000000 */
[----:B------:R-:W-:Y:S01]  /*21a0*/  UISETP.NE.AND UP0, UPT, UR5, 0x3, UPT ;  /* 0x000000030500788c */ /* 0x000fe2000bf05270 */
[----:B------:R-:W-:Y:S02]  /*21b0*/  VIADD R0, R0, 0xffffffff ;  /* 0xffffffff00007836 */ /* 0x000fe40000000000 */
[C---:B------:R-:W-:Y:S01]  /*21c0*/  ISETP.NE.AND P1, PT, R3.reuse, 0x3, PT ;  /* 0x000000030300780c */ /* 0x040fe20003f25270 */
[----:B------:R-:W-:Y:S02]  /*21d0*/  USEL UR6, URZ, 0x1, UP0 ;  /* 0x000000013f067887 */ /* 0x000fe40008000000 */
[----:B------:R-:W-:Y:S01]  /*21e0*/  USEL UR5, UR5, URZ, UP0 ;  /* 0x0000003f05057287 */ /* 0x000fe20008000000 */
[----:B------:R-:W-:-:S03]  /*21f0*/  SEL R3, R3, RZ, P1 ;  /* 0x000000ff03037207 */ /* 0x000fc60000800000 */
[----:B------:R-:W-:Y:S01]  /*2200*/  LOP3.LUT R7, R7, UR6, RZ, 0x3c, !PT ;  /* 0x0000000607077c12 */ /* 0x000fe2000f8e3cff */
[----:B------:R-:W-:Y:S07]  /*2210*/  @P2 BRA `(.L_x_29) ;  /* 0xfffffff800882947 */ /* 0x000fee000383ffff */
.L_x_22:
[----:B01----:R-:W0:Y:S02]  /*2220*/  LDC R0, c[0x0][0x28c] ;  /* 0x0000a300ff007b82 */ /* 0x003e240000000800 */
[----:B0-----:R-:W-:-:S13]  /*2230*/  ISETP.GE.AND P1, PT, R0, 0x1, PT ;  /* 0x000000010000780c */ /* 0x001fda0003f26270 */
[----:B------:R-:W-:Y:S05]  /*2240*/  @!P1 BRA `(.L_x_30) ;  /* 0x0000000000449947 */ /* 0x000fea0003800000 */
[----:B------:R-:W-:Y:S05]  /*2250*/  @!P0 BRA `(.L_x_31) ;  /* 0x0000000000048947 */ /* 0x000fea0003800000 */
[----:B------:R-:W-:Y:S01]  /*2260*/  BPT.TRAP 0x1 ;  /* 0x000000040000795c */ /* 0x000fe20000300000 */
.L_x_31:
[----:B------:R-:W-:-:S13]  /*2270*/  ISETP.NE.AND P0, PT, R22, RZ, PT ;  /* 0x000000ff1600720c */ /* 0x000fda0003f05270 */
[----:B------:R-:W-:-:S05]  /*2280*/  VOTEU.ANY UP0, P0 ;  /* 0x00000000003f7886 */ /* 0x000fca0000000100 */
[----:B------:R-:W-:-:S06]  /*2290*/  @UP0 UIADD3 UR4, UR44, UR42, URZ ;  /* 0x0000002a2c040290 */ /* 0x000fcc000fffe03f */
[----:B------:R-:W-:Y:S02]  /*22a0*/  IMAD.U32 R4, RZ, RZ, UR4 ;  /* 0x00000004ff047e24 */ /* 0x000fe4000f8e00ff */
[----:B------:R-:W-:Y:S02]  /*22b0*/  IMAD.U32 R3, RZ, RZ, UR4 ;  /* 0x00000004ff037e24 */ /* 0x000fe4000f8e00ff */
[----:B------:R-:W-:-:S05]  /*22c0*/  @P0 IMAD.WIDE.U32 R4, R4, -0x55555555, RZ ;  /* 0xaaaaaaab04040825 */ /* 0x000fca00078e00ff */
[----:B------:R-:W-:-:S05]  /*22d0*/  @P0 SHF.R.U32.HI R0, RZ, 0x1, R5 ;  /* 0x00000001ff000819 */ /* 0x000fca0000011605 */
[----:B------:R-:W-:-:S04]  /*22e0*/  @P0 IMAD R0, R0, -0x3, R3 ;  /* 0xfffffffd00000824 */ /* 0x000fc800078e0203 */
[----:B------:R-:W-:-:S04]  /*22f0*/  @P0 IMAD R0, R0, 0x8, R6 ;  /* 0x0000000800000824 */ /* 0x000fc800078e0206 */
[----:B------:R-:W-:-:S05]  /*2300*/  @P0 VIADD R0, R0, 0x18 ;  /* 0x0000001800000836 */ /* 0x000fca0000000000 */
[----:B------:R-:W-:-:S04]  /*2310*/  @P0 PRMT R0, R19, 0x654, R0 ;  /* 0x0000065413000816 */ /* 0x000fc80000000000 */
[----:B------:R0:W-:Y:S01]  /*2320*/  @P0 SYNCS.ARRIVE.TRANS64.RED.A1T0 RZ, [R0+URZ], RZ ;  /* 0x000000ff00ff09a7 */ /* 0x0001e2000810043f */
[----:B------:R-:W-:-:S13]  /*2330*/  ISETP.GT.U32.AND P0, PT, R18, 0x1, PT ;  /* 0x000000011200780c */ /* 0x000fda0003f04070 */
[----:B0-----:R-:W-:Y:S05]  /*2340*/  @P0 BRA `(.L_x_30) ;  /* 0x0000000000040947 */ /* 0x001fea0003800000 */
[----:B------:R-:W-:Y:S01]  /*2350*/  BPT.TRAP 0x1 ;  /* 0x000000040000795c */ /* 0x000fe20000300000 */
.L_x_30:
[----:B------:R-:W-:Y:S01]  /*2360*/  IMAD.SHL.U32 R100, R100, 0x80, RZ ;  /* 0x0000008064647824 */ /* 0x000fe200078e00ff */
[----:B------:R-:W-:Y:S01]  /*2370*/  UIADD3 UR42, UR43, UR42, URZ ;  /* 0x0000002a2b2a7290 */ /* 0x000fe2000fffe03f */
[----:B------:R-:W-:Y:S01]  /*2380*/  SHF.R.S32.HI R11, RZ, 0x1f, R101 ;  /* 0x0000001fff0b7819 */ /* 0x000fe20000011465 */
[----:B------:R-:W-:Y:S01]  /*2390*/  UISETP.GE.U32.AND UP1, UPT, UR43, 0x3, UPT ;  /* 0x000000032b00788c */ /* 0x000fe2000bf26070 */
[----:B------:R-:W-:Y:S01]  /*23a0*/  IMAD.SHL.U32 R6, R103, 0x80, RZ ;  /* 0x0000008067067824 */ /* 0x000fe200078e00ff */
[----:B------:R-:W-:Y:S01]  /*23b0*/  ULDC UR7, c[0x0][0x288] ;  /* 0x0000a20000077ab9 */ /* 0x000fe20000000800 */
[C---:B------:R-:W-:Y:S01]  /*23c0*/  LOP3.LUT R8, R100.reuse, 0x6, R95, 0xf8, !PT ;  /* 0x0000000664087812 */ /* 0x040fe200078ef85f */
[----:B------:R-:W-:Y:S01]  /*23d0*/  UISETP.GT.U32.AND UP0, UPT, UR42, 0x2, UPT ;  /* 0x000000022a00788c */ /* 0x000fe2000bf04070 */
[----:B------:R-:W-:Y:S01]  /*23e0*/  ISETP.GE.AND P0, PT, R100, UR7, PT ;  /* 0x0000000764007c0c */ /* 0x000fe2000bf06270 */
[----:B------:R-:W-:Y:S01]  /*23f0*/  ULDC.64 UR4, c[0x0][0x5d0] ;  /* 0x0001740000047ab9 */ /* 0x000fe20000000a00 */
[--C-:B------:R-:W-:Y:S01]  /*2400*/  SHF.R.S32.HI R9, RZ, 0x1f, R8.reuse ;  /* 0x0000001fff097819 */ /* 0x100fe20000011408 */
[----:B------:R-:W-:Y:S01]  /*2410*/  ULDC UR10, c[0x0][0x284] ;  /* 0x0000a100000a7ab9 */ /* 0x000fe20000000800 */
[----:B------:R-:W-:Y:S01]  /*2420*/  IMAD R0, R11, UR4, RZ ;  /* 0x000000040b007c24 */ /* 0x000fe2000f8e02ff */
[----:B------:R-:W-:Y:S01]  /*2430*/  UISETP.LT.U32.AND UP0, UPT, UR43, 0x3, UP0 ;  /* 0x000000032b00788c */ /* 0x000fe20008701070 */
[----:B------:R-:W-:Y:S01]  /*2440*/  ISETP.GE.OR P0, PT, R6, UR10, P0 ;  /* 0x0000000a06007c0c */ /* 0x000fe20008706670 */
[----:B------:R-:W-:Y:S01]  /*2450*/  IMAD.WIDE.U32 R4, R101, UR4, R8 ;  /* 0x0000000465047c25 */ /* 0x000fe2000f8e0008 */
[----:B------:R-:W-:Y:S01]  /*2460*/  ULDC.64 UR8, c[0x0][0x5c8] ;  /* 0x0001720000087ab9 */ /* 0x000fe20000000a00 */
[----:B------:R-:W-:-:S02]  /*2470*/  USEL UR6, URZ, 0x1, !UP0 ;  /* 0x000000013f067887 */ /* 0x000fc4000c000000 */
[----:B------:R-:W-:Y:S01]  /*2480*/  IMAD R3, R101, UR5, R0 ;  /* 0x0000000565037c24 */ /* 0x000fe2000f8e0200 */
[----:B------:R-:W-:Y:S01]  /*2490*/  @UP1 UIMAD.WIDE.U32 UR4, UR42, -0x55555555, URZ ;  /* 0xaaaaaaab2a0418a5 */ /* 0x000fe2000f8e003f */
[----:B------:R-:W-:Y:S01]  /*24a0*/  IMAD.WIDE R104, R103, 0x80, R88 ;  /* 0x0000008067687825 */ /* 0x000fe200078e0258 */
[----:B------:R-:W-:Y:S02]  /*24b0*/  ULOP3.LUT UR40, UR40, UR6, URZ, 0x3c, !UPT ;  /* 0x0000000628287292 */ /* 0x000fe4000f8e3c3f */
[----:B------:R-:W-:Y:S01]  /*24c0*/  @UP1 USHF.R.U32.HI UR4, URZ, 0x1, UR5 ;  /* 0x000000013f041899 */ /* 0x000fe20008011605 */
[----:B------:R-:W-:Y:S02]  /*24d0*/  IMAD.IADD R5, R5, 0x1, R3 ;  /* 0x0000000105057824 */ /* 0x000fe400078e0203 */
[----:B------:R-:W-:Y:S01]  /*24e0*/  IMAD R3, R105, UR8, RZ ;  /* 0x0000000869037c24 */ /* 0x000fe2000f8e02ff */
[----:B------:R-:W-:Y:S01]  /*24f0*/  @UP1 ULOP3.LUT UR40, UR40, 0x1, UR4, 0x78, !UPT ;  /* 0x0000000128281892 */ /* 0x000fe2000f8e7804 */
[----:B------:R-:W-:-:S04]  /*2500*/  IMAD.WIDE.U32 R106, R104, UR8, R4 ;  /* 0x00000008686a7c25 */ /* 0x000fc8000f8e0004 */
[----:B------:R-:W-:Y:S02]  /*2510*/  IMAD R7, R104, UR9, R3 ;  /* 0x0000000968077c24 */ /* 0x000fe4000f8e0203 */
[----:B------:R-:W-:Y:S01]  /*2520*/  IMAD.MOV.U32 R0, RZ, RZ, -0x1 ;  /* 0xffffffffff007424 */ /* 0x000fe200078e00ff */
[----:B------:R-:W-:Y:S06]  /*2530*/  @P0 BRA `(.L_x_32) ;  /* 0x0000004000100947 */ /* 0x000fec0003800000 */
[----:B-----5:R-:W-:Y:S01]  /*2540*/  FSETP.NEU.AND P1, PT, R90, RZ, PT ;  /* 0x000000ff5a00720b */ /* 0x020fe20003f2d000 */
[----:B------:R-:W-:Y:S01]  /*2550*/  IMAD.IADD R4, R94, 0x1, -R100 ;  /* 0x000000015e047824 */ /* 0x000fe200078e0a64 */
[----:B------:R-:W-:Y:S01]  /*2560*/  BSSY B0, `(.L_x_32) ;  /* 0x0000401000007945 */ /* 0x000fe20003800000 */
[----:B------:R-:W-:Y:S02]  /*2570*/  IMAD.IADD R3, R99, 0x1, -R6 ;  /* 0x0000000163037824 */ /* 0x000fe400078e0a06 */
[----:B------:R-:W-:Y:S01]  /*2580*/  IMAD.IADD R117, R107, 0x1, R7 ;  /* 0x000000016b757824 */ /* 0x000fe200078e0207 */
[----:B------:R-:W-:-:S04]  /*2590*/  ISETP.GT.AND P0, PT, R4, RZ, PT ;  /* 0x000000ff0400720c */ /* 0x000fc80003f04270 */
[----:B------:R-:W-:-:S03]  /*25a0*/  ISETP.GT.AND P2, PT, R3, RZ, P0 ;  /* 0x000000ff0300720c */ /* 0x000fc60000744270 */
[----:B------:R-:W-:Y:S10]  /*25b0*/  @!P1 BRA `(.L_x_33) ;  /* 0x0000002c001c9947 */ /* 0x000ff40003800000 */
[----:B------:R-:W0:Y:S01]  /*25c0*/  LDC.64 R110, c[0x0][0x5b8] ;  /* 0x00016e00ff6e7b82 */ /* 0x000e220000000a00 */
[----:B------:R-:W-:-:S07]  /*25d0*/  ULDC.64 UR4, c[0x0][0x5c0] ;  /* 0x0001700000047ab9 */ /* 0x000fce0000000a00 */
[----:B------:R-:W1:Y:S08]  /*25e0*/  LDC.64 R112, c[0x0][0x5b0] ;  /* 0x00016c00ff707b82 */ /* 0x000e700000000a00 */
[----:B------:R-:W2:Y:S01]  /*25f0*/  LDC.64 R114, c[0x0][0x5a8] ;  /* 0x00016a00ff727b82 */ /* 0x000ea20000000a00 */
[-C--:B0-----:R-:W-:Y:S02]  /*2600*/  IMAD R6, R11, R110.reuse, RZ ;  /* 0x0000006e0b067224 */ /* 0x081fe400078e02ff */
[----:B------:R-:W-:-:S04]  /*2610*/  IMAD.WIDE.U32 R108, R101, R110, R8 ;  /* 0x0000006e656c7225 */ /* 0x000fc800078e0008 */
[----:B------:R-:W-:Y:S02]  /*2620*/  IMAD R103, R101, R111, R6 ;  /* 0x0000006f65677224 */ /* 0x000fe400078e0206 */
[-C--:B-1----:R-:W-:Y:S02]  /*2630*/  IMAD R5, R105, R112.reuse, RZ ;  /* 0x0000007069057224 */ /* 0x082fe400078e02ff */
[----:B------:R-:W-:Y:S02]  /*2640*/  IMAD.IADD R13, R109, 0x1, R103 ;  /* 0x000000016d0d7824 */ /* 0x000fe400078e0267 */
[----:B------:R-:W-:Y:S02]  /*2650*/  IMAD.MOV.U32 R12, RZ, RZ, R108 ;  /* 0x000000ffff0c7224 */ /* 0x000fe400078e006c */
[C---:B------:R-:W-:Y:S02]  /*2660*/  IMAD R105, R104.reuse, R113, R5 ;  /* 0x0000007168697224 */ /* 0x040fe400078e0205 */
[----:B------:R-:W-:-:S04]  /*2670*/  IMAD.WIDE.U32 R6, R104, R112, R12 ;  /* 0x0000007068067225 */ /* 0x000fc800078e000c */
[----:B------:R-:W-:Y:S01]  /*2680*/  IMAD.IADD R5, R7, 0x1, R105 ;  /* 0x0000000107057824 */ /* 0x000fe200078e0269 */
[----:B--2---:R-:W-:-:S04]  /*2690*/  LEA R14, P1, R6, R114, 0x2 ;  /* 0x00000072060e7211 */ /* 0x004fc800078210ff */
[----:B------:R-:W-:-:S05]  /*26a0*/  LEA.HI.X R15, R6, R115, R5, 0x2, P1 ;  /* 0x00000073060f7211 */ /* 0x000fca00008f1405 */
[----:B------:R0:W2:Y:S01]  /*26b0*/  @P2 LDG.E.LTC128B R5, desc[UR36][R14.64] ;  /* 0x000000240e052981 */ /* 0x0000a2000c1e1920 */
[----:B------:R-:W-:Y:S01]  /*26c0*/  LEA R10, P3, R106, UR4, 0x2 ;  /* 0x000000046a0a7c11 */ /* 0x000fe2000f8610ff */
[----:B------:R-:W-:Y:S01]  /*26d0*/  IMAD.WIDE.U32 R6, R104, R112, R8 ;  /* 0x0000007068067225 */ /* 0x000fe200078e0008 */
[----:B------:R-:W-:Y:S01]  /*26e0*/  ISETP.GT.AND P1, PT, R4, 0x1, PT ;  /* 0x000000010400780c */ /* 0x000fe20003f24270 */
[----:B------:R-:W-:Y:S02]  /*26f0*/  BSSY B1, `(.L_x_34) ;  /* 0x0000012000017945 */ /* 0x000fe40003800000 */
[----:B------:R-:W-:Y:S02]  /*2700*/  IMAD.IADD R7, R105, 0x1, R7 ;  /* 0x0000000169077824 */ /* 0x000fe400078e0207 */
[----:B------:R-:W-:Y:S01]  /*2710*/  IMAD.WIDE.U32 R20, R101, R110, R6 ;  /* 0x0000006e65147225 */ /* 0x000fe200078e0006 */
[----:B0-----:R-:W-:-:S03]  /*2720*/  SHF.L.U64.HI R15, R112, 0x3, R113 ;  /* 0x00000003700f7819 */ /* 0x001fc60000010271 */
[----:B------:R-:W-:Y:S01]  /*2730*/  IMAD.IADD R7, R103, 0x1, R21 ;  /* 0x0000000167077824 */ /* 0x000fe200078e0215 */
[----:B------:R-:W-:Y:S01]  /*2740*/  LEA R6, P4, R20, R114, 0x2 ;  /* 0x0000007214067211 */ /* 0x000fe200078810ff */
[----:B------:R-:W-:-:S03]  /*2750*/  IMAD.SHL.U32 R14, R112, 0x8, RZ ;  /* 0x00000008700e7824 */ /* 0x000fc600078e00ff */
[----:B------:R-:W-:Y:S01]  /*2760*/  LEA.HI.X R7, R20, R115, R7, 0x2, P4 ;  /* 0x0000007314077211 */ /* 0x000fe200020f1407 */
[----:B------:R-:W-:Y:S01]  /*2770*/  IMAD.WIDE.U32 R20, R104, R112, R14 ;  /* 0x0000007068147225 */ /* 0x000fe200078e000e */
[----:B--2---:R-:W-:-:S05]  /*2780*/  LOP3.LUT R11, R5, 0xffffe000, RZ, 0xc0, !PT ;  /* 0xffffe000050b7812 */ /* 0x004fca00078ec0ff */
[----:B------:R-:W-:-:S04]  /*2790*/  FMUL R11, R11, R90 ;  /* 0x0000005a0b0b7220 */ /* 0x000fc80000400000 */
[----:B------:R-:W-:Y:S01]  /*27a0*/  FFMA R107, R24, R23, R11 ;  /* 0x00000017186b7223 */ /* 0x000fe2000000000b */
[----:B------:R-:W-:Y:S02]  /*27b0*/  LEA.HI.X R11, R106, UR5, R117, 0x2, P3 ;  /* 0x000000056a0b7c11 */ /* 0x000fe400098f1475 */
[----:B------:R-:W-:Y:S02]  /*27c0*/  ISETP.GT.AND P3, PT, R3, RZ, P1 ;  /* 0x000000ff0300720c */ /* 0x000fe40000f64270 */
[----:B------:R-:W-:-:S05]  /*27d0*/  F2FP.TF32.F32.PACK_B R107, R107 ;  /* 0x0000006bff6b723e */ /* 0x000fca00024050ff */
[----:B------:R0:W-:Y:S06]  /*27e0*/  @P2 STG.E desc[UR36][R10.64], R107 ;  /* 0x0000006b0a002986 */ /* 0x0001ec000c101924 */
[----:B------:R-:W-:Y:S05]  /*27f0*/  @!P3 BRA `(.L_x_35) ;  /* 0x000000000004b947 */ /* 0x000fea0003800000 */
[----:B------:R1:W5:Y:S02]  /*2800*/  LDG.E.LTC128B R5, desc[UR36][R6.64+0x4] ;  /* 0x0000042406057981 */ /* 0x000364000c1e1920 */
.L_x_35:
[----:B------:R-:W-:Y:S05]  /*2810*/  BSYNC B1 ;  /* 0x0000000000017941 */ /* 0x000fea0003800000 */
.L_x_34:
[----:B-----5:R-:W-:Y:S01]  /*2820*/  LOP3.LUT R15, R5, 0xffffe000, RZ, 0xc0, !PT ;  /* 0xffffe000050f7812 */ /* 0x020fe200078ec0ff */
[----:B------:R-:W-:Y:S01]  /*2830*/  IMAD.IADD R105, R105, 0x1, R21 ;  /* 0x0000000169697824 */ /* 0x000fe200078e0215 */
[----:B------:R-:W-:Y:S01]  /*2840*/  IADD3 R108, P2, R108, R20, RZ ;  /* 0x000000146c6c7210 */ /* 0x000fe20007f5e0ff */
[----:B------:R-:W-:Y:S01]  /*2850*/  IMAD.MOV.U32 R24, RZ, RZ, R5 ;  /* 0x000000ffff187224 */ /* 0x000fe200078e0005 */
[----:B------:R-:W-:Y:S01]  /*2860*/  ISETP.GT.AND P0, PT, R3, 0x8, P0 ;  /* 0x000000080300780c */ /* 0x000fe20000704270 */
[----:B------:R-:W-:Y:S02]  /*2870*/  FMUL R12, R15, R90 ;  /* 0x0000005a0f0c7220 */ /* 0x000fe40000400000 */
[----:B------:R-:W-:Y:S01]  /*2880*/  IMAD.X R13, R105, 0x1, R13, P2 ;  /* 0x00000001690d7824 */ /* 0x000fe200010e060d */
[----:B------:R-:W-:Y:S01]  /*2890*/  LEA R14, P2, R108, R114, 0x2 ;  /* 0x000000726c0e7211 */ /* 0x000fe200078410ff */
[----:B------:R-:W-:-:S03]  /*28a0*/  FFMA R25, R25, R23, R12 ;  /* 0x0000001719197223 */ /* 0x000fc6000000000c */
[----:B------:R-:W-:Y:S02]  /*28b0*/  LEA.HI.X R15, R108, R115, R13, 0x2, P2 ;  /* 0x000000736c0f7211 */ /* 0x000fe400010f140d */
[----:B------:R-:W-:-:S05]  /*28c0*/  F2FP.TF32.F32.PACK_B R25, R25 ;  /* 0x00000019ff19723e */ /* 0x000fca00024050ff */
[----:B------:R2:W-:Y:S04]  /*28d0*/  @P3 STG.E desc[UR36][R10.64+0x4], R25 ;  /* 0x000004190a003986 */ /* 0x0005e8000c101924 */
[----:B------:R-:W3:Y:S01]  /*28e0*/  @P0 LDG.E.LTC128B R24, desc[UR36][R14.64] ;  /* 0x000000240e180981 */ /* 0x000ee2000c1e1920 */
[----:B------:R-:W-:Y:S01]  /*28f0*/  IADD3 R20, P2, R8, R20, RZ ;  /* 0x0000001408147210 */ /* 0x000fe20007f5e0ff */
[----:B------:R-:W-:Y:S01]  /*2900*/  BSSY B1, `(.L_x_36) ;  /* 0x0000011000017945 */ /* 0x000fe20003800000 */
[----:B------:R-:W-:-:S03]  /*2910*/  ISETP.GT.AND P1, PT, R3, 0x8, P1 ;  /* 0x000000080300780c */ /* 0x000fc60000f24270 */
[----:B------:R-:W-:Y:S01]  /*2920*/  IMAD.X R21, R9, 0x1, R105, P2 ;  /* 0x0000000109157824 */ /* 0x000fe200010e0669 */
[C---:B------:R-:W-:Y:S02]  /*2930*/  SHF.L.U64.HI R9, R91.reuse, 0x2, R92 ;  /* 0x000000025b097819 */ /* 0x040fe4000001025c */
[----:B------:R-:W-:Y:S01]  /*2940*/  LEA R12, P2, R91, R10, 0x2 ;  /* 0x0000000a5b0c7211 */ /* 0x000fe200078410ff */
[----:B------:R-:W-:-:S04]  /*2950*/  IMAD.WIDE.U32 R20, R101, R110, R20 ;  /* 0x0000006e65147225 */ /* 0x000fc800078e0014 */
[----:B------:R-:W-:Y:S01]  /*2960*/  IMAD.X R13, R9, 0x1, R11, P2 ;  /* 0x00000001090d7824 */ /* 0x000fe200010e060b */
[----:B------:R-:W-:Y:S02]  /*2970*/  LEA R8, P3, R20, R114, 0x2 ;  /* 0x0000007214087211 */ /* 0x000fe400078610ff */
[----:B---3--:R-:W-:-:S05]  /*2980*/  LOP3.LUT R5, R24, 0xffffe000, RZ, 0xc0, !PT ;  /* 0xffffe00018057812 */ /* 0x008fca00078ec0ff */
[----:B------:R-:W-:-:S04]  /*2990*/  FMUL R5, R5, R90 ;  /* 0x0000005a05057220 */ /* 0x000fc80000400000 */
[----:B------:R-:W-:Y:S01]  /*29a0*/  FFMA R101, R26, R23, R5 ;  /* 0x000000171a657223 */ /* 0x000fe20000000005 */
[----:B------:R-:W-:-:S04]  /*29b0*/  IMAD.IADD R5, R103, 0x1, R21 ;  /* 0x0000000167057824 */ /* 0x000fc800078e0215 */
[----:B------:R-:W-:Y:S02]  /*29c0*/  F2FP.TF32.F32.PACK_B R101, R101 ;  /* 0x00000065ff65723e */ /* 0x000fe400024050ff */
[----:B------:R-:W-:-:S03]  /*29d0*/  LEA.HI.X R9, R20, R115, R5, 0x2, P3 ;  /* 0x0000007314097211 */ /* 0x000fc600018f1405 */
[----:B------:R2:W-:Y:S01]  /*29e0*/  @P0 STG.E desc[UR36][R12.64], R101 ;  /* 0x000000650c000986 */ /* 0x0005e2000c101924 */
[----:B------:R-:W-:Y:S05]  /*29f0*/  @!P1 BRA `(.L_x_37) ;  /* 0x0000000000049947 */ /* 0x000fea0003800000 */
[----:B------:R3:W5:Y:S02]  /*2a00*/  LDG.E.LTC128B R24, desc[UR36][R8.64+0x4] ;  /* 0x0000042408187981 */ /* 0x000764000c1e1920 */
.L_x_37:
[----:B------:R-:W-:Y:S05]  /*2a10*/  BSYNC B1 ;  /* 0x0000000000017941 */ /* 0x000fea0003800000 */
.L_x_36:
[----:B-----5:R-:W-:Y:S01]  /*2a20*/  LOP3.LUT R5, R24, 0xffffe000, RZ, 0xc0, !PT ;  /* 0xffffe00018057812 */ /* 0x020fe200078ec0ff */
[----:B------:R-:W-:Y:S01]  /*2a30*/  BSSY B1, `(.L_x_38) ;  /* 0x0000009000017945 */ /* 0x000fe20003800000 */
[----:B------:R-:W-:-:S03]  /*2a40*/  ISETP.GT.AND P0, PT, R4, 0x8, PT ;  /* 0x000000080400780c */ /* 0x000fc60003f04270 */
[----:B------:R-:W-:Y:S01]  /*2a50*/  FMUL R14, R5, R90 ;  /* 0x0000005a050e7220 */ /* 0x000fe20000400000 */
[----:B------:R-:W-:-:S03]  /*2a60*/  ISETP.GT.AND P2, PT, R3, RZ, P0 ;  /* 0x000000ff0300720c */ /* 0x000fc60000744270 */
[----:B------:R-:W-:-:S05]  /*2a70*/  FFMA R27, R27, R23, R14 ;  /* 0x000000171b1b7223 */ /* 0x000fca000000000e */
[----:B------:R-:W-:-:S05]  /*2a80*/  F2FP.TF32.F32.PACK_B R27, R27 ;  /* 0x0000001bff1b723e */ /* 0x000fca00024050ff */
[----:B------:R4:W-:Y:S01]  /*2a90*/  @P1 STG.E desc[UR36][R12.64+0x4], R27 ;  /* 0x0000041b0c001986 */ /* 0x0009e2000c101924 */
[----:B------:R-:W-:Y:S05]  /*2aa0*/  @!P2 BRA `(.L_x_39) ;  /* 0x000000000004a947 */ /* 0x000fea0003800000 */
[----:B------:R0:W5:Y:S02]  /*2ab0*/  LDG.E.LTC128B R24, desc[UR36][R6.64+0x20] ;  /* 0x0000202406187981 */ /* 0x000164000c1e1920 */
.L_x_39:
[----:B------:R-:W-:Y:S05]  /*2ac0*/  BSYNC B1 ;  /* 0x0000000000017941 */ /* 0x000fea0003800000 */
.L_x_38:
        /* <DEDUP_REMOVED lines=10> */
.L_x_41:
[----:B------:R-:W-:Y:S05]  /*2b70*/  BSYNC B1 ;  /* 0x0000000000017941 */ /* 0x000fea0003800000 */
.L_x_40:
[----:B0----5:R-:W-:Y:S01]  /*2b80*/  LOP3.LUT R5, R24, 0xffffe000, RZ, 0xc0, !PT ;  /* 0xffffe00018057812 */ /* 0x021fe200078ec0ff */
[----:B------:R-:W-:Y:S01]  /*2b90*/  BSSY B1, `(.L_x_42) ;  /* 0x0000008000017945 */ /* 0x000fe20003800000 */
[----:B------:R-:W-:-:S03]  /*2ba0*/  ISETP.GT.AND P0, PT, R3, 0x8, P0 ;  /* 0x000000080300780c */ /* 0x000fc60000704270 */
[----:B------:R-:W-:-:S04]  /*2bb0*/  FMUL R14, R5, R90 ;  /* 0x0000005a050e7220 */ /* 0x000fc80000400000 */
[----:B------:R-:W-:-:S05]  /*2bc0*/  FFMA R29, R29, R23, R14 ;  /* 0x000000171d1d7223 */ /* 0x000fca000000000e */
[----:B------:R-:W-:-:S05]  /*2bd0*/  F2FP.TF32.F32.PACK_B R29, R29 ;  /* 0x0000001dff1d723e */ /* 0x000fca00024050ff */
[----:B------:R0:W-:Y:S01]  /*2be0*/  @P3 STG.E desc[UR36][R10.64+0x24], R29 ;  /* 0x0000241d0a003986 */ /* 0x0001e2000c101924 */
[----:B------:R-:W-:Y:S05]  /*2bf0*/  @!P0 BRA `(.L_x_43) ;  /* 0x0000000000048947 */ /* 0x000fea0003800000 */
[----:B------:R0:W5:Y:S02]  /*2c00*/  LDG.E.LTC128B R24, desc[UR36][R8.64+0x20] ;  /* 0x0000202408187981 */ /* 0x000164000c1e1920 */
.L_x_43:
[----:B------:R-:W-:Y:S05]  /*2c10*/  BSYNC B1 ;  /* 0x0000000000017941 */ /* 0x000fea0003800000 */
.L_x_42:
[----:B-----5:R-:W-:Y:S01]  /*2c20*/  LOP3.LUT R5, R24, 0xffffe000, RZ, 0xc0, !PT ;  /* 0xffffe00018057812 */ /* 0x020fe200078ec0ff */
        /* <DEDUP_REMOVED lines=8> */
.L_x_45:
[----:B------:R-:W-:Y:S05]  /*2cb0*/  BSYNC B1 ;  /* 0x0000000000017941 */ /* 0x000fea0003800000 */
.L_x_44:
[----:B0----5:R-:W-:Y:S01]  /*2cc0*/  LOP3.LUT R5, R24, 0xffffe000, RZ, 0xc0, !PT ;  /* 0xffffe00018057812 */ /* 0x021fe200078ec0ff */
        /* <DEDUP_REMOVED lines=9> */
.L_x_47:
[----:B------:R-:W-:Y:S05]  /*2d60*/  BSYNC B1 ;  /* 0x0000000000017941 */ /* 0x000fea0003800000 */
.L_x_46:
        /* <DEDUP_REMOVED lines=10> */
.L_x_49:
[----:B------:R-:W-:Y:S05]  /*2e10*/  BSYNC B1 ;  /* 0x0000000000017941 */ /* 0x000fea0003800000 */
.L_x_48:
        /* <DEDUP_REMOVED lines=9> */
.L_x_51:
[----:B------:R-:W-:Y:S05]  /*2eb0*/  BSYNC B1 ;  /* 0x0000000000017941 */ /* 0x000fea0003800000 */
.L_x_50:
        /* <DEDUP_REMOVED lines=9> */
.L_x_53:
[----:B------:R-:W-:Y:S05]  /*2f50*/  BSYNC B1 ;  /* 0x0000000000017941 */ /* 0x000fea0003800000 */
.L_x_52:
        /* <DEDUP_REMOVED lines=10> */
.L_x_55:
[----:B------:R-:W-:Y:S05]  /*3000*/  BSYNC B1 ;  /* 0x0000000000017941 */ /* 0x000fea0003800000 */
.L_x_54:
        /* <DEDUP_REMOVED lines=10> */
.L_x_57:
[----:B------:R-:W-:Y:S05]  /*30b0*/  BSYNC B1 ;  /* 0x0000000000017941 */ /* 0x000fea0003800000 */
.L_x_56:
        /* <DEDUP_REMOVED lines=9> */
.L_x_59:
[----:B------:R-:W-:Y:S05]  /*3150*/  BSYNC B1 ;  /* 0x0000000000017941 */ /* 0x000fea0003800000 */
.L_x_58:
        /* <DEDUP_REMOVED lines=9> */
.L_x_61:
[----:B------:R-:W-:Y:S05]  /*31f0*/  BSYNC B1 ;  /* 0x0000000000017941 */ /* 0x000fea0003800000 */
.L_x_60:
        /* <DEDUP_REMOVED lines=10> */
.L_x_63:
[----:B------:R-:W-:Y:S05]  /*32a0*/  BSYNC B1 ;  /* 0x0000000000017941 */ /* 0x000fea0003800000 */
.L_x_62:
        /* <DEDUP_REMOVED lines=10> */
.L_x_65:
[----:B------:R-:W-:Y:S05]  /*3350*/  BSYNC B1 ;  /* 0x0000000000017941 */ /* 0x000fea0003800000 */
.L_x_64:
        /* <DEDUP_REMOVED lines=9> */
.L_x_67:
[----:B------:R-:W-:Y:S05]  /*33f0*/  BSYNC B1 ;  /* 0x0000000000017941 */ /* 0x000fea0003800000 */
.L_x_66:
        /* <DEDUP_REMOVED lines=9> */
.L_x_69:
[----:B------:R-:W-:Y:S05]  /*3490*/  BSYNC B1 ;  /* 0x0000000000017941 */ /* 0x000fea0003800000 */
.L_x_68:
        /* <DEDUP_REMOVED lines=10> */
.L_x_71:
[----:B------:R-:W-:Y:S05]  /*3540*/  BSYNC B1 ;  /* 0x0000000000017941 */ /* 0x000fea0003800000 */
.L_x_70:
        /* <DEDUP_REMOVED lines=10> */
.L_x_73:
[----:B------:R-:W-:Y:S05]  /*35f0*/  BSYNC B1 ;  /* 0x0000000000017941 */ /* 0x000fea0003800000 */
.L_x_72:
        /* <DEDUP_REMOVED lines=9> */
.L_x_75:
[----:B------:R-:W-:Y:S05]  /*3690*/  BSYNC B1 ;  /* 0x0000000000017941 */ /* 0x000fea0003800000 */
.L_x_74:
        /* <DEDUP_REMOVED lines=9> */
.L_x_77:
[----:B------:R-:W-:Y:S05]  /*3730*/  BSYNC B1 ;  /* 0x0000000000017941 */ /* 0x000fea0003800000 */
.L_x_76:
        /* <DEDUP_REMOVED lines=10> */
.L_x_79:
[----:B------:R-:W-:Y:S05]  /*37e0*/  BSYNC B1 ;  /* 0x0000000000017941 */ /* 0x000fea0003800000 */
.L_x_78:
        /* <DEDUP_REMOVED lines=10> */
.L_x_81:
[----:B------:R-:W-:Y:S05]  /*3890*/  BSYNC B1 ;  /* 0x0000000000017941 */ /* 0x000fea0003800000 */
.L_x_80:
        /* <DEDUP_REMOVED lines=9> */
.L_x_83:
[----:B------:R-:W-:Y:S05]  /*3930*/  BSYNC B1 ;  /* 0x0000000000017941 */ /* 0x000fea0003800000 */
.L_x_82:
        /* <DEDUP_REMOVED lines=9> */
.L_x_85:
[----:B------:R-:W-:Y:S05]  /*39d0*/  BSYNC B1 ;  /* 0x0000000000017941 */ /* 0x000fea0003800000 */
.L_x_84:
        /* <DEDUP_REMOVED lines=10> */
.L_x_87:
[----:B------:R-:W-:Y:S05]  /*3a80*/  BSYNC B1 ;  /* 0x0000000000017941 */ /* 0x000fea0003800000 */
.L_x_86:
        /* <DEDUP_REMOVED lines=10> */
.L_x_89:
[----:B------:R-:W-:Y:S05]  /*3b30*/  BSYNC B1 ;  /* 0x0000000000017941 */ /* 0x000fea0003800000 */
.L_x_88:
        /* <DEDUP_REMOVED lines=9> */
.L_x_91:
[----:B------:R-:W-:Y:S05]  /*3bd0*/  BSYNC B1 ;  /* 0x0000000000017941 */ /* 0x000fea0003800000 */
.L_x_90:
        /* <DEDUP_REMOVED lines=9> */
.L_x_93:
[----:B------:R-:W-:Y:S05]  /*3c70*/  BSYNC B1 ;  /* 0x0000000000017941 */ /* 0x000fea0003800000 */
.L_x_92:
        /* <DEDUP_REMOVED lines=10> */
.L_x_95:
[----:B------:R-:W-:Y:S05]  /*3d20*/  BSYNC B1 ;  /* 0x0000000000017941 */ /* 0x000fea0003800000 */
.L_x_94:
        /* <DEDUP_REMOVED lines=10> */
.L_x_97:
[----:B------:R-:W-:Y:S05]  /*3dd0*/  BSYNC B1 ;  /* 0x0000000000017941 */ /* 0x000fea0003800000 */
.L_x_96:
        /* <DEDUP_REMOVED lines=9> */
.L_x_99:
[----:B------:R-:W-:Y:S05]  /*3e70*/  BSYNC B1 ;  /* 0x0000000000017941 */ /* 0x000fea0003800000 */
.L_x_98:
        /* <DEDUP_REMOVED lines=9> */
.L_x_101:
[----:B------:R-:W-:Y:S05]  /*3f10*/  BSYNC B1 ;  /* 0x0000000000017941 */ /* 0x000fea0003800000 */
.L_x_100:
        /* <DEDUP_REMOVED lines=10> */
.L_x_103:
[----:B------:R-:W-:Y:S05]  /*3fc0*/  BSYNC B1 ;  /* 0x0000000000017941 */ /* 0x000fea0003800000 */
.L_x_102:
        /* <DEDUP_REMOVED lines=10> */
.L_x_105:
[----:B------:R-:W-:Y:S05]  /*4070*/  BSYNC B1 ;  /* 0x0000000000017941 */ /* 0x000fea0003800000 */
.L_x_104:
        /* <DEDUP_REMOVED lines=9> */
.L_x_107:
[----:B------:R-:W-:Y:S05]  /*4110*/  BSYNC B1 ;  /* 0x0000000000017941 */ /* 0x000fea0003800000 */
.L_x_106:
        /* <DEDUP_REMOVED lines=9> */
.L_x_109:
[----:B------:R-:W-:Y:S05]  /*41b0*/  BSYNC B1 ;  /* 0x0000000000017941 */ /* 0x000fea0003800000 */
.L_x_108:
        /* <DEDUP_REMOVED lines=10> */
.L_x_111:
[----:B------:R-:W-:Y:S05]  /*4260*/  BSYNC B1 ;  /* 0x0000000000017941 */ /* 0x000fea0003800000 */
.L_x_110:
        /* <DEDUP_REMOVED lines=10> */
.L_x_113:
[----:B------:R-:W-:Y:S05]  /*4310*/  BSYNC B1 ;  /* 0x0000000000017941 */ /* 0x000fea0003800000 */
.L_x_112:
        /* <DEDUP_REMOVED lines=9> */
.L_x_115:
[----:B------:R-:W-:Y:S05]  /*43b0*/  BSYNC B1 ;  /* 0x0000000000017941 */ /* 0x000fea0003800000 */
.L_x_114:
        /* <DEDUP_REMOVED lines=9> */
.L_x_117:
[----:B------:R-:W-:Y:S05]  /*4450*/  BSYNC B1 ;  /* 0x0000000000017941 */ /* 0x000fea0003800000 */
.L_x_116:
        /* <DEDUP_REMOVED lines=10> */
.L_x_119:
[----:B------:R-:W-:Y:S05]  /*4500*/  BSYNC B1 ;  /* 0x0000000000017941 */ /* 0x000fea0003800000 */
.L_x_118:
        /* <DEDUP_REMOVED lines=10> */
.L_x_121:
[----:B------:R-:W-:Y:S05]  /*45b0*/  BSYNC B1 ;  /* 0x0000000000017941 */ /* 0x000fea0003800000 */
.L_x_120:
        /* <DEDUP_REMOVED lines=9> */
.L_x_123:
[----:B------:R-:W-:Y:S05]  /*4650*/  BSYNC B1 ;  /* 0x0000000000017941 */ /* 0x000fea0003800000 */
.L_x_122:
        /* <DEDUP_REMOVED lines=9> */
.L_x_125:
[----:B------:R-:W-:Y:S05]  /*46f0*/  BSYNC B1 ;  /* 0x0000000000017941 */ /* 0x000fea0003800000 */
.L_x_124:
        /* <DEDUP_REMOVED lines=10> */
.L_x_127:
[----:B------:R-:W-:Y:S05]  /*47a0*/  BSYNC B1 ;  /* 0x0000000000017941 */ /* 0x000fea0003800000 */
.L_x_126:
        /* <DEDUP_REMOVED lines=10> */
.L_x_129:
[----:B------:R-:W-:Y:S05]  /*4850*/  BSYNC B1 ;  /* 0x0000000000017941 */ /* 0x000fea0003800000 */
.L_x_128:
        /* <DEDUP_REMOVED lines=9> */
.L_x_131:
[----:B------:R-:W-:Y:S05]  /*48f0*/  BSYNC B1 ;  /* 0x0000000000017941 */ /* 0x000fea0003800000 */
.L_x_130:
        /* <DEDUP_REMOVED lines=9> */
.L_x_133:
[----:B------:R-:W-:Y:S05]  /*4990*/  BSYNC B1 ;  /* 0x0000000000017941 */ /* 0x000fea0003800000 */
.L_x_132:
        /* <DEDUP_REMOVED lines=10> */
.L_x_135:
[----:B------:R-:W-:Y:S05]  /*4a40*/  BSYNC B1 ;  /* 0x0000000000017941 */ /* 0x000fea0003800000 */
.L_x_134:
        /* <DEDUP_REMOVED lines=10> */
.L_x_137:
[----:B------:R-:W-:Y:S05]  /*4af0*/  BSYNC B1 ;  /* 0x0000000000017941 */ /* 0x000fea0003800000 */
.L_x_136:
        /* <DEDUP_REMOVED lines=9> */
.L_x_139:
[----:B------:R-:W-:Y:S05]  /*4b90*/  BSYNC B1 ;  /* 0x0000000000017941 */ /* 0x000fea0003800000 */
.L_x_138:
        /* <DEDUP_REMOVED lines=9> */
.L_x_141:
[----:B------:R-:W-:Y:S05]  /*4c30*/  BSYNC B1 ;  /* 0x0000000000017941 */ /* 0x000fea0003800000 */
.L_x_140:
        /* <DEDUP_REMOVED lines=10> */
.L_x_143:
[----:B------:R-:W-:Y:S05]  /*4ce0*/  BSYNC B1 ;  /* 0x0000000000017941 */ /* 0x000fea0003800000 */
.L_x_142:
        /* <DEDUP_REMOVED lines=10> */
.L_x_145:
[----:B------:R-:W-:Y:S05]  /*4d90*/  BSYNC B1 ;  /* 0x0000000000017941 */ /* 0x000fea0003800000 */
.L_x_144:
        /* <DEDUP_REMOVED lines=9> */
.L_x_147:
[----:B------:R-:W-:Y:S05]  /*4e30*/  BSYNC B1 ;  /* 0x0000000000017941 */ /* 0x000fea0003800000 */
.L_x_146:
        /* <DEDUP_REMOVED lines=9> */
.L_x_149:
[----:B------:R-:W-:Y:S05]  /*4ed0*/  BSYNC B1 ;  /* 0x0000000000017941 */ /* 0x000fea0003800000 */
.L_x_148:
        /* <DEDUP_REMOVED lines=10> */
.L_x_151:
[----:B------:R-:W-:Y:S05]  /*4f80*/  BSYNC B1 ;  /* 0x0000000000017941 */ /* 0x000fea0003800000 */
.L_x_150:
[----:B-----5:R-:W-:Y:S01]  /*4f90*/  LOP3.LUT R5, R24, 0xffffe000, RZ, 0xc0, !PT ;  /* 0xffffe00018057812 */ /* 0x020fe200078ec0ff */
[----:B------:R-:W-:Y:S01]  /*4fa0*/  BSSY B1, `(.L_x_152) ;  /* 0x000000b000017945 */ /* 0x000fe20003800000 */
[----:B------:R-:W-:Y:S01]  /*4fb0*/  ISETP.GT.AND P1, PT, R4, 0x79, PT ;  /* 0x000000790400780c */ /* 0x000fe20003f24270 */
[----:B------:R-:W-:Y:S02]  /*4fc0*/  @P2 IMAD.MOV.U32 R4, RZ, RZ, R10 ;  /* 0x000000ffff042224 */ /* 0x000fe400078e000a */
[----:B------:R-:W-:Y:S01]  /*4fd0*/  FMUL R5, R5, R90 ;  /* 0x0000005a05057220 */ /* 0x000fe20000400000 */
[----:B------:R-:W-:-:S03]  /*4fe0*/  ISETP.GT.AND P3, PT, R3, RZ, P1 ;  /* 0x000000ff0300720c */ /* 0x000fc60000f64270 */
[----:B------:R-:W-:Y:S01]  /*4ff0*/  FFMA R15, R84, R23, R5 ;  /* 0x00000017540f7223 */ /* 0x000fe20000000005 */
[----:B------:R-:W-:-:S04]  /*5000*/  @P2 IMAD.MOV.U32 R5, RZ, RZ, R11 ;  /* 0x000000ffff052224 */ /* 0x000fc800078e000b */
[----:B------:R-:W-:-:S05]  /*5010*/  F2FP.TF32.F32.PACK_B R15, R15 ;  /* 0x0000000fff0f723e */ /* 0x000fca00024050ff */
[----:B------:R0:W-:Y:S01]  /*5020*/  @P2 STG.E desc[UR36][R4.64+0x1e0], R15 ;  /* 0x0001e00f04002986 */ /* 0x0001e2000c101924 */
[----:B------:R-:W-:Y:S05]  /*5030*/  @!P3 BRA `(.L_x_153) ;  /* 0x000000000004b947 */ /* 0x000fea0003800000 */
[----:B------:R0:W5:Y:S02]  /*5040*/  LDG.E.LTC128B R24, desc[UR36][R6.64+0x1e4] ;  /* 0x0001e42406187981 */ /* 0x000164000c1e1920 */
.L_x_153:
[----:B------:R-:W-:Y:S05]  /*5050*/  BSYNC B1 ;  /* 0x0000000000017941 */ /* 0x000fea0003800000 */
.L_x_152:
        /* <DEDUP_REMOVED lines=9> */
.L_x_155:
[----:B------:R-:W-:Y:S05]  /*50f0*/  BSYNC B1 ;  /* 0x0000000000017941 */ /* 0x000fea0003800000 */
.L_x_154:
[----:B-----5:R-:W-:Y:S01]  /*5100*/  LOP3.LUT R5, R24, 0xffffe000, RZ, 0xc0, !PT ;  /* 0xffffe00018057812 */ /* 0x020fe200078ec0ff */
[----:B------:R-:W-:Y:S01]  /*5110*/  @P0 IMAD.MOV.U32 R4, RZ, RZ, R12 ;  /* 0x000000ffff040224 */ /* 0x000fe200078e000c */
[----:B------:R-:W-:Y:S01]  /*5120*/  ISETP.GT.AND P1, PT, R3, 0x8, P1 ;  /* 0x000000080300780c */ /* 0x000fe20000f24270 */
[----:B------:R-:W-:Y:S02]  /*5130*/  BSSY B1, `(.L_x_156) ;  /* 0x0000008000017945 */ /* 0x000fe40003800000 */
[----:B------:R-:W-:-:S04]  /*5140*/  FMUL R5, R5, R90 ;  /* 0x0000005a05057220 */ /* 0x000fc80000400000 */
[----:B-1----:R-:W-:Y:S01]  /*5150*/  FFMA R7, R86, R23, R5 ;  /* 0x0000001756077223 */ /* 0x002fe20000000005 */
[----:B------:R-:W-:-:S04]  /*5160*/  @P0 IMAD.MOV.U32 R5, RZ, RZ, R13 ;  /* 0x000000ffff050224 */ /* 0x000fc800078e000d */
[----:B------:R-:W-:-:S05]  /*5170*/  F2FP.TF32.F32.PACK_B R7, R7 ;  /* 0x00000007ff07723e */ /* 0x000fca00024050ff */
[----:B------:R1:W-:Y:S01]  /*5180*/  @P0 STG.E desc[UR36][R4.64+0x1e0], R7 ;  /* 0x0001e00704000986 */ /* 0x0003e2000c101924 */
[----:B------:R-:W-:Y:S05]  /*5190*/  @!P1 BRA `(.L_x_157) ;  /* 0x0000000000049947 */ /* 0x000fea0003800000 */
[----:B------:R0:W5:Y:S02]  /*51a0*/  LDG.E.LTC128B R24, desc[UR36][R8.64+0x1e4] ;  /* 0x0001e42408187981 */ /* 0x000164000c1e1920 */
.L_x_157:
[----:B------:R-:W-:Y:S05]  /*51b0*/  BSYNC B1 ;  /* 0x0000000000017941 */ /* 0x000fea0003800000 */
.L_x_156:
[----:B------:R-:W-:Y:S05]  /*51c0*/  @!P1 BRA `(.L_x_158) ;  /* 0x0000001000e89947 */ /* 0x000fea0003800000 */
[----:B-----5:R-:W-:-:S05]  /*51d0*/  LOP3.LUT R3, R24, 0xffffe000, RZ, 0xc0, !PT ;  /* 0xffffe00018037812 */ /* 0x020fca00078ec0ff */
[----:B-1----:R-:W-:-:S04]  /*51e0*/  FMUL R4, R3, R90 ;  /* 0x0000005a03047220 */ /* 0x002fc80000400000 */
[----:B------:R-:W-:-:S05]  /*51f0*/  FFMA R87, R87, R23, R4 ;  /* 0x0000001757577223 */ /* 0x000fca0000000004 */
[----:B------:R-:W-:-:S05]  /*5200*/  F2FP.TF32.F32.PACK_B R87, R87 ;  /* 0x00000057ff57723e */ /* 0x000fca00024050ff */
[----:B------:R1:W-:Y:S01]  /*5210*/  STG.E desc[UR36][R12.64+0x1e4], R87 ;  /* 0x0001e4570c007986 */ /* 0x0003e2000c101924 */
[----:B------:R-:W-:Y:S05]  /*5220*/  BRA `(.L_x_158) ;  /* 0x0000001000d07947 */ /* 0x000fea0003800000 */
.L_x_33:
[----:B------:R-:W-:Y:S01]  /*5230*/  ISETP.GT.AND P4, PT, R4, 0x1, PT ;  /* 0x000000010400780c */ /* 0x000fe20003f84270 */
[----:B------:R-:W-:Y:S01]  /*5240*/  ULDC.64 UR4, c[0x0][0x5c0] ;  /* 0x0001700000047ab9 */ /* 0x000fe20000000a00 */
[-C--:B------:R-:W-:Y:S01]  /*5250*/  FMUL R5, R24, R23.reuse ;  /* 0x0000001718057220 */ /* 0x080fe20000400000 */
[----:B------:R-:W-:Y:S01]  /*5260*/  LEA R6, P3, R106, UR4, 0x2 ;  /* 0x000000046a067c11 */ /* 0x000fe2000f8610ff */
[-C--:B------:R-:W-:Y:S01]  /*5270*/  FMUL R25, R25, R23.reuse ;  /* 0x0000001719197220 */ /* 0x080fe20000400000 */
[----:B------:R-:W-:Y:S01]  /*5280*/  ISETP.GT.AND P1, PT, R3, RZ, P4 ;  /* 0x000000ff0300720c */ /* 0x000fe20002724270 */
[-C--:B------:R-:W-:Y:S01]  /*5290*/  FMUL R11, R26, R23.reuse ;  /* 0x000000171a0b7220 */ /* 0x080fe20000400000 */
[----:B------:R-:W-:Y:S01]  /*52a0*/  LEA.HI.X R7, R106, UR5, R117, 0x2, P3 ;  /* 0x000000056a077c11 */ /* 0x000fe200098f1475 */
[----:B------:R-:W-:Y:S01]  /*52b0*/  FMUL R27, R27, R23 ;  /* 0x000000171b1b7220 */ /* 0x000fe20000400000 */
[----:B------:R-:W-:Y:S01]  /*52c0*/  F2FP.TF32.F32.PACK_B R5, R5 ;  /* 0x00000005ff05723e */ /* 0x000fe200024050ff */
[----:B------:R-:W-:Y:S01]  /*52d0*/  FMUL R29, R29, R23 ;  /* 0x000000171d1d7220 */ /* 0x000fe20000400000 */
[----:B------:R-:W-:Y:S01]  /*52e0*/  F2FP.TF32.F32.PACK_B R25, R25 ;  /* 0x00000019ff19723e */ /* 0x000fe200024050ff */
[-C--:B------:R-:W-:Y:S01]  /*52f0*/  FMUL R31, R31, R23.reuse ;  /* 0x000000171f1f7220 */ /* 0x080fe20000400000 */
[C---:B------:R-:W-:Y:S01]  /*5300*/  SHF.L.U64.HI R9, R91.reuse, 0x2, R92 ;  /* 0x000000025b097819 */ /* 0x040fe2000001025c */
[----:B------:R0:W-:Y:S01]  /*5310*/  @P2 STG.E desc[UR36][R6.64], R5 ;  /* 0x0000000506002986 */ /* 0x0001e2000c101924 */
[----:B------:R-:W-:Y:S01]  /*5320*/  LEA R8, P3, R91, R6, 0x2 ;  /* 0x000000065b087211 */ /* 0x000fe200078610ff */
[-C--:B------:R-:W-:Y:S01]  /*5330*/  FMUL R13, R32, R23.reuse ;  /* 0x00000017200d7220 */ /* 0x080fe20000400000 */
[C---:B------:R-:W-:Y:S01]  /*5340*/  ISETP.GT.AND P2, PT, R4.reuse, 0x8, PT ;  /* 0x000000080400780c */ /* 0x040fe20003f44270 */
[----:B------:R-:W-:Y:S01]  /*5350*/  @P1 STG.E desc[UR36][R6.64+0x4], R25 ;  /* 0x0000041906001986 */ /* 0x000fe2000c101924 */
[----:B------:R-:W-:Y:S01]  /*5360*/  ISETP.GT.AND P1, PT, R4, 0x9, PT ;  /* 0x000000090400780c */ /* 0x000fe20003f24270 */
[----:B------:R-:W-:Y:S01]  /*5370*/  IMAD.X R9, R9, 0x1, R7, P3 ;  /* 0x0000000109097824 */ /* 0x000fe200018e0607 */
[----:B------:R-:W-:Y:S01]  /*5380*/  ISETP.GT.AND P0, PT, R3, 0x8, P0 ;  /* 0x000000080300780c */ /* 0x000fe20000704270 */
[-C--:B------:R-:W-:Y:S01]  /*5390*/  FMUL R33, R33, R23.reuse ;  /* 0x0000001721217220 */ /* 0x080fe20000400000 */
[----:B------:R-:W-:Y:S01]  /*53a0*/  ISETP.GT.AND P4, PT, R3, 0x8, P4 ;  /* 0x000000080300780c */ /* 0x000fe20002784270 */
[-C--:B------:R-:W-:Y:S01]  /*53b0*/  FMUL R35, R35, R23.reuse ;  /* 0x0000001723237220 */ /* 0x080fe20000400000 */
[C---:B------:R-:W-:Y:S01]  /*53c0*/  ISETP.GT.AND P5, PT, R3.reuse, RZ, P2 ;  /* 0x000000ff0300720c */ /* 0x040fe200017a4270 */
[-C--:B0-----:R-:W-:Y:S01]  /*53d0*/  FMUL R5, R28, R23.reuse ;  /* 0x000000171c057220 */ /* 0x081fe20000400000 */
[----:B------:R-:W-:Y:S01]  /*53e0*/  ISETP.GT.AND P3, PT, R3, RZ, P1 ;  /* 0x000000ff0300720c */ /* 0x000fe20000f64270 */
[----:B------:R-:W-:Y:S01]  /*53f0*/  FMUL R37, R37, R23 ;  /* 0x0000001725257220 */ /* 0x000fe20000400000 */
[----:B------:R-:W-:Y:S01]  /*5400*/  F2FP.TF32.F32.PACK_B R11, R11 ;  /* 0x0000000bff0b723e */ /* 0x000fe200024050ff */
[----:B------:R-:W-:Y:S01]  /*5410*/  FMUL R39, R39, R23 ;  /* 0x0000001727277220 */ /* 0x000fe20000400000 */
[----:B------:R-:W-:Y:S01]  /*5420*/  F2FP.TF32.F32.PACK_B R27, R27 ;  /* 0x0000001bff1b723e */ /* 0x000fe200024050ff */
[----:B------:R-:W-:Y:S01]  /*5430*/  FMUL R41, R41, R23 ;  /* 0x0000001729297220 */ /* 0x000fe20000400000 */
[----:B------:R-:W-:Y:S01]  /*5440*/  F2FP.TF32.F32.PACK_B R5, R5 ;  /* 0x00000005ff05723e */ /* 0x000fe200024050ff */
[----:B------:R0:W-:Y:S01]  /*5450*/  @P0 STG.E desc[UR36][R8.64], R11 ;  /* 0x0000000b08000986 */ /* 0x0001e2000c101924 */
[----:B------:R-:W-:Y:S01]  /*5460*/  F2FP.TF32.F32.PACK_B R29, R29 ;  /* 0x0000001dff1d723e */ /* 0x000fe200024050ff */
[-C--:B------:R-:W-:Y:S01]  /*5470*/  FMUL R43, R43, R23.reuse ;  /* 0x000000172b2b7220 */ /* 0x080fe20000400000 */
[C---:B------:R-:W-:Y:S01]  /*5480*/  ISETP.GT.AND P0, PT, R4.reuse, 0x10, PT ;  /* 0x000000100400780c */ /* 0x040fe20003f04270 */
[----:B------:R-:W-:Y:S01]  /*5490*/  @P4 STG.E desc[UR36][R8.64+0x4], R27 ;  /* 0x0000041b08004986 */ /* 0x000fe2000c101924 */
[----:B------:R-:W-:Y:S01]  /*54a0*/  ISETP.GT.AND P2, PT, R3, 0x8, P2 ;  /* 0x000000080300780c */ /* 0x000fe20001744270 */
[-C--:B------:R-:W-:Y:S01]  /*54b0*/  FMUL R45, R45, R23.reuse ;  /* 0x000000172d2d7220 */ /* 0x080fe20000400000 */
[C---:B------:R-:W-:Y:S01]  /*54c0*/  ISETP.GT.AND P1, PT, R3.reuse, 0x8, P1 ;  /* 0x000000080300780c */ /* 0x040fe20000f24270 */
[----:B------:R1:W-:Y:S01]  /*54d0*/  @P5 STG.E desc[UR36][R6.64+0x20], R5 ;  /* 0x0000200506005986 */ /* 0x0003e2000c101924 */
[----:B------:R-:W-:Y:S01]  /*54e0*/  ISETP.GT.AND P5, PT, R3, RZ, P0 ;  /* 0x000000ff0300720c */ /* 0x000fe200007a4270 */
[----:B------:R-:W-:Y:S01]  /*54f0*/  FMUL R47, R47, R23 ;  /* 0x000000172f2f7220 */ /* 0x000fe20000400000 */
[----:B------:R-:W-:Y:S01]  /*5500*/  F2FP.TF32.F32.PACK_B R31, R31 ;  /* 0x0000001fff1f723e */ /* 0x000fe200024050ff */
[----:B------:R-:W-:Y:S01]  /*5510*/  @P3 STG.E desc[UR36][R6.64+0x24], R29 ;  /* 0x0000241d06003986 */ /* 0x000fe2000c101924 */
[----:B------:R-:W-:Y:S01]  /*5520*/  ISETP.GT.AND P3, PT, R4, 0x11, PT ;  /* 0x000000110400780c */ /* 0x000fe20003f64270 */
[----:B0-----:R-:W-:Y:S01]  /*5530*/  FMUL R11, R30, R23 ;  /* 0x000000171e0b7220 */ /* 0x001fe20000400000 */
[----:B------:R-:W-:Y:S01]  /*5540*/  F2FP.TF32.F32.PACK_B R13, R13 ;  /* 0x0000000dff0d723e */ /* 0x000fe200024050ff */
[-C--:B------:R-:W-:Y:S01]  /*5550*/  FMUL R49, R49, R23.reuse ;  /* 0x0000001731317220 */ /* 0x080fe20000400000 */
[----:B------:R-:W-:Y:S01]  /*5560*/  ISETP.GT.AND P4, PT, R3, RZ, P3 ;  /* 0x000000ff0300720c */ /* 0x000fe20001f84270 */
[----:B------:R-:W-:Y:S01]  /*5570*/  FMUL R51, R51, R23 ;  /* 0x0000001733337220 */ /* 0x000fe20000400000 */
[----:B------:R-:W-:Y:S01]  /*5580*/  F2FP.TF32.F32.PACK_B R11, R11 ;  /* 0x0000000bff0b723e */ /* 0x000fe200024050ff */
[----:B-1----:R-:W-:Y:S01]  /*5590*/  FMUL R5, R34, R23 ;  /* 0x0000001722057220 */ /* 0x002fe20000400000 */
[----:B------:R-:W-:Y:S01]  /*55a0*/  F2FP.TF32.F32.PACK_B R33, R33 ;  /* 0x00000021ff21723e */ /* 0x000fe200024050ff */
[-C--:B------:R-:W-:Y:S01]  /*55b0*/  FMUL R53, R53, R23.reuse ;  /* 0x0000001735357220 */ /* 0x080fe20000400000 */
[----:B------:R-:W-:Y:S01]  /*55c0*/  ISETP.GT.AND P0, PT, R3, 0x8, P0 ;  /* 0x000000080300780c */ /* 0x000fe20000704270 */
[----:B------:R0:W-:Y:S01]  /*55d0*/  @P2 STG.E desc[UR36][R8.64+0x20], R11 ;  /* 0x0000200b08002986 */ /* 0x0001e2000c101924 */
[C---:B------:R-:W-:Y:S01]  /*55e0*/  ISETP.GT.AND P2, PT, R4.reuse, 0x19, PT ;  /* 0x000000190400780c */ /* 0x040fe20003f44270 */
[----:B------:R-:W-:Y:S01]  /*55f0*/  FMUL R55, R55, R23 ;  /* 0x0000001737377220 */ /* 0x000fe20000400000 */
[----:B------:R-:W-:Y:S01]  /*5600*/  F2FP.TF32.F32.PACK_B R5, R5 ;  /* 0x00000005ff05723e */ /* 0x000fe200024050ff */
[----:B------:R-:W-:Y:S01]  /*5610*/  @P1 STG.E desc[UR36][R8.64+0x24], R31 ;  /* 0x0000241f08001986 */ /* 0x000fe2000c101924 */
[----:B------:R-:W-:Y:S01]  /*5620*/  ISETP.GT.AND P1, PT, R4, 0x18, PT ;  /* 0x000000180400780c */ /* 0x000fe20003f24270 */
[----:B------:R-:W-:Y:S01]  /*5630*/  FMUL R57, R57, R23 ;  /* 0x0000001739397220 */ /* 0x000fe20000400000 */
[----:B------:R-:W-:Y:S01]  /*5640*/  F2FP.TF32.F32.PACK_B R35, R35 ;  /* 0x00000023ff23723e */ /* 0x000fe200024050ff */
[----:B------:R1:W-:Y:S01]  /*5650*/  @P5 STG.E desc[UR36][R6.64+0x40], R13 ;  /* 0x0000400d06005986 */ /* 0x0003e2000c101924 */
[----:B------:R-:W-:Y:S01]  /*5660*/  ISETP.GT.AND P5, PT, R3, RZ, P1 ;  /* 0x000000ff0300720c */ /* 0x000fe20000fa4270 */
[----:B------:R-:W-:Y:S01]  /*5670*/  FMUL R59, R59, R23 ;  /* 0x000000173b3b7220 */ /* 0x000fe20000400000 */
[----:B------:R-:W-:Y:S01]  /*5680*/  F2FP.TF32.F32.PACK_B R37, R37 ;  /* 0x00000025ff25723e */ /* 0x000fe200024050ff */
[----:B------:R-:W-:Y:S01]  /*5690*/  @P4 STG.E desc[UR36][R6.64+0x44], R33 ;  /* 0x0000442106004986 */ /* 0x000fe2000c101924 */
[C---:B------:R-:W-:Y:S01]  /*56a0*/  ISETP.GT.AND P4, PT, R3.reuse, 0x8, P3 ;  /* 0x000000080300780c */ /* 0x040fe20001f84270 */
[-C--:B0-----:R-:W-:Y:S01]  /*56b0*/  FMUL R11, R36, R23.reuse ;  /* 0x00000017240b7220 */ /* 0x081fe20000400000 */
[----:B------:R-:W-:Y:S01]  /*56c0*/  ISETP.GT.AND P3, PT, R3, RZ, P2 ;  /* 0x000000ff0300720c */ /* 0x000fe20001764270 */
[----:B------:R0:W-:Y:S01]  /*56d0*/  @P0 STG.E desc[UR36][R8.64+0x40], R5 ;  /* 0x0000400508000986 */ /* 0x0001e2000c101924 */
[----:B------:R-:W-:Y:S01]  /*56e0*/  ISETP.GT.AND P0, PT, R4, 0x20, PT ;  /* 0x000000200400780c */ /* 0x000fe20003f04270 */
[----:B------:R-:W-:Y:S01]  /*56f0*/  FMUL R61, R61, R23 ;  /* 0x000000173d3d7220 */ /* 0x000fe20000400000 */
[----:B------:R-:W-:Y:S01]  /*5700*/  F2FP.TF32.F32.PACK_B R11, R11 ;  /* 0x0000000bff0b723e */ /* 0x000fe200024050ff */
[-C--:B-1----:R-:W-:Y:S01]  /*5710*/  FMUL R13, R40, R23.reuse ;  /* 0x00000017280d7220 */ /* 0x082fe20000400000 */
[----:B------:R-:W-:Y:S01]  /*5720*/  ISETP.GT.AND P1, PT, R3, 0x8, P1 ;  /* 0x000000080300780c */ /* 0x000fe20000f24270 */
[----:B------:R-:W-:Y:S01]  /*5730*/  FMUL R63, R63, R23 ;  /* 0x000000173f3f7220 */ /* 0x000fe20000400000 */
[----:B------:R-:W-:Y:S01]  /*5740*/  F2FP.TF32.F32.PACK_B R39, R39 ;  /* 0x00000027ff27723e */ /* 0x000fe200024050ff */
[----:B------:R-:W-:Y:S01]  /*5750*/  FMUL R65, R65, R23 ;  /* 0x0000001741417220 */ /* 0x000fe20000400000 */
[----:B------:R-:W-:Y:S01]  /*5760*/  F2FP.TF32.F32.PACK_B R13, R13 ;  /* 0x0000000dff0d723e */ /* 0x000fe200024050ff */
[----:B------:R-:W-:Y:S01]  /*5770*/  @P4 STG.E desc[UR36][R8.64+0x44], R35 ;  /* 0x0000442308004986 */ /* 0x000fe2000c101924 */
[C---:B------:R-:W-:Y:S01]  /*5780*/  ISETP.GT.AND P4, PT, R3.reuse, 0x8, P2 ;  /* 0x000000080300780c */ /* 0x040fe20001784270 */
[-C--:B0-----:R-:W-:Y:S01]  /*5790*/  FMUL R5, R38, R23.reuse ;  /* 0x0000001726057220 */ /* 0x081fe20000400000 */
[C---:B------:R-:W-:Y:S01]  /*57a0*/  ISETP.GT.AND P2, PT, R4.reuse, 0x21, PT ;  /* 0x000000210400780c */ /* 0x040fe20003f44270 */
[----:B------:R0:W-:Y:S01]  /*57b0*/  @P5 STG.E desc[UR36][R6.64+0x60], R11 ;  /* 0x0000600b06005986 */ /* 0x0001e2000c101924 */
[----:B------:R-:W-:Y:S01]  /*57c0*/  ISETP.GT.AND P5, PT, R3, RZ, P0 ;  /* 0x000000ff0300720c */ /* 0x000fe200007a4270 */
[----:B------:R-:W-:Y:S01]  /*57d0*/  FMUL R67, R67, R23 ;  /* 0x0000001743437220 */ /* 0x000fe20000400000 */
[----:B------:R-:W-:Y:S01]  /*57e0*/  F2FP.TF32.F32.PACK_B R5, R5 ;  /* 0x00000005ff05723e */ /* 0x000fe200024050ff */
[----:B------:R-:W-:Y:S01]  /*57f0*/  @P3 STG.E desc[UR36][R6.64+0x64], R37 ;  /* 0x0000642506003986 */ /* 0x000fe2000c101924 */
[----:B------:R-:W-:Y:S01]  /*5800*/  ISETP.GT.AND P3, PT, R3, RZ, P2 ;  /* 0x000000ff0300720c */ /* 0x000fe20001764270 */
[----:B------:R-:W-:Y:S01]  /*5810*/  FMUL R69, R69, R23 ;  /* 0x0000001745457220 */ /* 0x000fe20000400000 */
[----:B------:R-:W-:Y:S01]  /*5820*/  F2FP.TF32.F32.PACK_B R41, R41 ;  /* 0x00000029ff29723e */ /* 0x000fe200024050ff */
[----:B------:R1:W-:Y:S01]  /*5830*/  @P1 STG.E desc[UR36][R8.64+0x60], R5 ;  /* 0x0000600508001986 */ /* 0x0003e2000c101924 */
[----:B------:R-:W-:Y:S01]  /*5840*/  ISETP.GT.AND P1, PT, R4, 0x28, PT ;  /* 0x000000280400780c */ /* 0x000fe20003f24270 */
[-C--:B------:R-:W-:Y:S01]  /*5850*/  FMUL R71, R71, R23.reuse ;  /* 0x0000001747477220 */ /* 0x080fe20000400000 */
[C---:B------:R-:W-:Y:S01]  /*5860*/  ISETP.GT.AND P0, PT, R3.reuse, 0x8, P0 ;  /* 0x000000080300780c */ /* 0x040fe20000704270 */
[----:B------:R-:W-:Y:S01]  /*5870*/  @P4 STG.E desc[UR36][R8.64+0x64], R39 ;  /* 0x0000642708004986 */ /* 0x000fe2000c101924 */
[C---:B------:R-:W-:Y:S01]  /*5880*/  ISETP.GT.AND P4, PT, R3.reuse, 0x8, P2 ;  /* 0x000000080300780c */ /* 0x040fe20001784270 */
[-C--:B0-----:R-:W-:Y:S01]  /*5890*/  FMUL R11, R44, R23.reuse ;  /* 0x000000172c0b7220 */ /* 0x081fe20000400000 */
[----:B------:R-:W-:Y:S01]  /*58a0*/  ISETP.GT.AND P2, PT, R4, 0x29, PT ;  /* 0x000000290400780c */ /* 0x000fe20003f44270 */
[----:B------:R0:W-:Y:S01]  /*58b0*/  @P5 STG.E desc[UR36][R6.64+0x80], R13 ;  /* 0x0000800d06005986 */ /* 0x0001e2000c101924 */
[----:B------:R-:W-:Y:S01]  /*58c0*/  ISETP.GT.AND P5, PT, R3, RZ, P1 ;  /* 0x000000ff0300720c */ /* 0x000fe20000fa4270 */
[----:B------:R-:W-:Y:S01]  /*58d0*/  FMUL R73, R73, R23 ;  /* 0x0000001749497220 */ /* 0x000fe20000400000 */
[----:B------:R-:W-:Y:S01]  /*58e0*/  F2FP.TF32.F32.PACK_B R43, R43 ;  /* 0x0000002bff2b723e */ /* 0x000fe200024050ff */
[-C--:B-1----:R-:W-:Y:S01]  /*58f0*/  FMUL R5, R42, R23.reuse ;  /* 0x000000172a057220 */ /* 0x082fe20000400000 */
[----:B------:R-:W-:Y:S01]  /*5900*/  @P3 STG.E desc[UR36][R6.64+0x84], R41 ;  /* 0x0000842906003986 */ /* 0x000fe2000c101924 */
[----:B------:R-:W-:Y:S01]  /*5910*/  ISETP.GT.AND P3, PT, R3, RZ, P2 ;  /* 0x000000ff0300720c */ /* 0x000fe20001764270 */
[----:B------:R-:W-:Y:S01]  /*5920*/  FMUL R75, R75, R23 ;  /* 0x000000174b4b7220 */ /* 0x000fe20000400000 */
[----:B------:R-:W-:Y:S01]  /*5930*/  F2FP.TF32.F32.PACK_B R11, R11 ;  /* 0x0000000bff0b723e */ /* 0x000fe200024050ff */
[----:B------:R-:W-:Y:S01]  /*5940*/  FMUL R77, R77, R23 ;  /* 0x000000174d4d7220 */ /* 0x000fe20000400000 */
[----:B------:R-:W-:Y:S01]  /*5950*/  F2FP.TF32.F32.PACK_B R5, R5 ;  /* 0x00000005ff05723e */ /* 0x000fe200024050ff */
[----:B------:R-:W-:Y:S01]  /*5960*/  FMUL R79, R79, R23 ;  /* 0x000000174f4f7220 */ /* 0x000fe20000400000 */
[----:B------:R-:W-:Y:S01]  /*5970*/  F2FP.TF32.F32.PACK_B R45, R45 ;  /* 0x0000002dff2d723e */ /* 0x000fe200024050ff */
[-C--:B0-----:R-:W-:Y:S01]  /*5980*/  FMUL R13, R48, R23.reuse ;  /* 0x00000017300d7220 */ /* 0x081fe20000400000 */
[----:B------:R-:W-:Y:S01]  /*5990*/  ISETP.GT.AND P1, PT, R3, 0x8, P1 ;  /* 0x000000080300780c */ /* 0x000fe20000f24270 */
[----:B------:R0:W-:Y:S01]  /*59a0*/  @P0 STG.E desc[UR36][R8.64+0x80], R5 ;  /* 0x0000800508000986 */ /* 0x0001e2000c101924 */
[----:B------:R-:W-:Y:S01]  /*59b0*/  ISETP.GT.AND P0, PT, R4, 0x30, PT ;  /* 0x000000300400780c */ /* 0x000fe20003f04270 */
[----:B------:R-:W-:Y:S01]  /*59c0*/  FMUL R81, R81, R23 ;  /* 0x0000001751517220 */ /* 0x000fe20000400000 */
[----:B------:R-:W-:Y:S01]  /*59d0*/  F2FP.TF32.F32.PACK_B R47, R47 ;  /* 0x0000002fff2f723e */ /* 0x000fe200024050ff */
[----:B------:R-:W-:Y:S01]  /*59e0*/  @P4 STG.E desc[UR36][R8.64+0x84], R43 ;  /* 0x0000842b08004986 */ /* 0x000fe2000c101924 */
[C---:B------:R-:W-:Y:S01]  /*59f0*/  ISETP.GT.AND P4, PT, R3.reuse, 0x8, P2 ;  /* 0x000000080300780c */ /* 0x040fe20001784270 */
[-C--:B------:R-:W-:Y:S01]  /*5a00*/  FMUL R15, R82, R23.reuse ;  /* 0x00000017520f7220 */ /* 0x080fe20000400000 */
[----:B------:R-:W-:Y:S01]  /*5a10*/  ISETP.GT.AND P2, PT, R4, 0x31, PT ;  /* 0x000000310400780c */ /* 0x000fe20003f44270 */
[----:B------:R1:W-:Y:S01]  /*5a20*/  @P5 STG.E desc[UR36][R6.64+0xa0], R11 ;  /* 0x0000a00b06005986 */ /* 0x0003e2000c101924 */
[----:B------:R-:W-:Y:S01]  /*5a30*/  ISETP.GT.AND P5, PT, R3, RZ, P0 ;  /* 0x000000ff0300720c */ /* 0x000fe200007a4270 */
[----:B------:R-:W-:Y:S01]  /*5a40*/  FMUL R83, R83, R23 ;  /* 0x0000001753537220 */ /* 0x000fe20000400000 */
[----:B------:R-:W-:Y:S01]  /*5a50*/  F2FP.TF32.F32.PACK_B R13, R13 ;  /* 0x0000000dff0d723e */ /* 0x000fe200024050ff */
[-C--:B0-----:R-:W-:Y:S01]  /*5a60*/  FMUL R5, R46, R23.reuse ;  /* 0x000000172e057220 */ /* 0x081fe20000400000 */
[----:B------:R-:W-:Y:S01]  /*5a70*/  @P3 STG.E desc[UR36][R6.64+0xa4], R45 ;  /* 0x0000a42d06003986 */ /* 0x000fe2000c101924 */
[----:B------:R-:W-:Y:S01]  /*5a80*/  ISETP.GT.AND P3, PT, R3, RZ, P2 ;  /* 0x000000ff0300720c */ /* 0x000fe20001764270 */
[----:B------:R-:W-:Y:S01]  /*5a90*/  FMUL R21, R84, R23 ;  /* 0x0000001754157220 */ /* 0x000fe20000400000 */
[----:B------:R-:W-:Y:S01]  /*5aa0*/  F2FP.TF32.F32.PACK_B R49, R49 ;  /* 0x00000031ff31723e */ /* 0x000fe200024050ff */
[----:B------:R-:W-:Y:S01]  /*5ab0*/  FMUL R85, R85, R23 ;  /* 0x0000001755557220 */ /* 0x000fe20000400000 */
[----:B------:R-:W-:Y:S01]  /*5ac0*/  F2FP.TF32.F32.PACK_B R5, R5 ;  /* 0x00000005ff05723e */ /* 0x000fe200024050ff */
[-C--:B------:R-:W-:Y:S01]  /*5ad0*/  FMUL R87, R87, R23.reuse ;  /* 0x0000001757577220 */ /* 0x080fe20000400000 */
[----:B------:R-:W-:Y:S01]  /*5ae0*/  ISETP.GT.AND P0, PT, R3, 0x8, P0 ;  /* 0x000000080300780c */ /* 0x000fe20000704270 */
[----:B-1----:R-:W-:Y:S01]  /*5af0*/  FMUL R11, R52, R23 ;  /* 0x00000017340b7220 */ /* 0x002fe20000400000 */
[----:B------:R-:W-:Y:S01]  /*5b00*/  F2FP.TF32.F32.PACK_B R51, R51 ;  /* 0x00000033ff33723e */ /* 0x000fe200024050ff */
[----:B------:R0:W-:Y:S01]  /*5b10*/  @P1 STG.E desc[UR36][R8.64+0xa0], R5 ;  /* 0x0000a00508001986 */ /* 0x0001e2000c101924 */
[----:B------:R-:W-:-:S02]  /*5b20*/  ISETP.GT.AND P1, PT, R4, 0x38, PT ;  /* 0x000000380400780c */ /* 0x000fc40003f24270 */
[----:B------:R-:W-:Y:S01]  /*5b30*/  F2FP.TF32.F32.PACK_B R11, R11 ;  /* 0x0000000bff0b723e */ /* 0x000fe200024050ff */
[----:B------:R-:W-:Y:S01]  /*5b40*/  @P4 STG.E desc[UR36][R8.64+0xa4], R47 ;  /* 0x0000a42f08004986 */ /* 0x000fe2000c101924 */
[C---:B------:R-:W-:Y:S02]  /*5b50*/  ISETP.GT.AND P4, PT, R3.reuse, 0x8, P2 ;  /* 0x000000080300780c */ /* 0x040fe40001784270 */
[----:B------:R-:W-:Y:S01]  /*5b60*/  ISETP.GT.AND P2, PT, R4, 0x39, PT ;  /* 0x000000390400780c */ /* 0x000fe20003f44270 */
[----:B------:R1:W-:Y:S01]  /*5b70*/  @P5 STG.E desc[UR36][R6.64+0xc0], R13 ;  /* 0x0000c00d06005986 */ /* 0x0003e2000c101924 */
[C---:B------:R-:W-:Y:S02]  /*5b80*/  ISETP.GT.AND P5, PT, R3.reuse, RZ, P1 ;  /* 0x000000ff0300720c */ /* 0x040fe40000fa4270 */
[----:B------:R-:W-:Y:S01]  /*5b90*/  F2FP.TF32.F32.PACK_B R53, R53 ;  /* 0x00000035ff35723e */ /* 0x000fe200024050ff */
[----:B0-----:R-:W-:Y:S01]  /*5ba0*/  FMUL R5, R50, R23 ;  /* 0x0000001732057220 */ /* 0x001fe20000400000 */
[----:B------:R-:W-:Y:S01]  /*5bb0*/  @P3 STG.E desc[UR36][R6.64+0xc4], R49 ;  /* 0x0000c43106003986 */ /* 0x000fe2000c101924 */
[----:B------:R-:W-:-:S02]  /*5bc0*/  ISETP.GT.AND P3, PT, R3, RZ, P2 ;  /* 0x000000ff0300720c */ /* 0x000fc40001764270 */
[----:B------:R-:W-:Y:S02]  /*5bd0*/  ISETP.GT.AND P1, PT, R3, 0x8, P1 ;  /* 0x000000080300780c */ /* 0x000fe40000f24270 */
[----:B------:R-:W-:Y:S01]  /*5be0*/  F2FP.TF32.F32.PACK_B R5, R5 ;  /* 0x00000005ff05723e */ /* 0x000fe200024050ff */
[----:B-1----:R-:W-:Y:S01]  /*5bf0*/  FMUL R13, R56, R23 ;  /* 0x00000017380d7220 */ /* 0x002fe20000400000 */
[----:B------:R-:W-:-:S03]  /*5c00*/  F2FP.TF32.F32.PACK_B R55, R55 ;  /* 0x00000037ff37723e */ /* 0x000fc600024050ff */
[----:B------:R0:W-:Y:S01]  /*5c10*/  @P0 STG.E desc[UR36][R8.64+0xc0], R5 ;  /* 0x0000c00508000986 */ /* 0x0001e2000c101924 */
[C---:B------:R-:W-:Y:S02]  /*5c20*/  ISETP.GT.AND P0, PT, R4.reuse, 0x40, PT ;  /* 0x000000400400780c */ /* 0x040fe40003f04270 */
        /* <DEDUP_REMOVED lines=71> */
[----:B------:R-:W-:Y:S01]  /*60a0*/  @P3 STG.E desc[UR36][R6.64+0x164], R69 ;  /* 0x0001644506003986 */ /* 0x000fe2000c101924 */
[----:B0-----:R-:W-:Y:S01]  /*60b0*/  FMUL R5, R70, R23 ;  /* 0x0000001746057220 */ /* 0x001fe20000400000 */
[----:B------:R-:W-:-:S02]  /*60c0*/  ISETP.GT.AND P3, PT, R3, RZ, P2 ;  /* 0x000000ff0300720c */ /* 0x000fc40001764270 */
[----:B------:R-:W-:Y:S02]  /*60d0*/  ISETP.GT.AND P0, PT, R3, 0x8, P0 ;  /* 0x000000080300780c */ /* 0x000fe40000704270 */
[----:B------:R-:W-:Y:S01]  /*60e0*/  F2FP.TF32.F32.PACK_B R5, R5 ;  /* 0x00000005ff05723e */ /* 0x000fe200024050ff */
[----:B-1----:R-:W-:Y:S01]  /*60f0*/  FMUL R11, R76, R23 ;  /* 0x000000174c0b7220 */ /* 0x002fe20000400000 */
[----:B------:R-:W-:-:S03]  /*6100*/  F2FP.TF32.F32.PACK_B R75, R75 ;  /* 0x0000004bff4b723e */ /* 0x000fc600024050ff */
[----:B------:R0:W-:Y:S01]  /*6110*/  @P1 STG.E desc[UR36][R8.64+0x160], R5 ;  /* 0x0001600508001986 */ /* 0x0001e2000c101924 */
[----:B------:R-:W-:Y:S02]  /*6120*/  F2FP.TF32.F32.PACK_B R77, R77 ;  /* 0x0000004dff4d723e */ /* 0x000fe400024050ff */
[----:B------:R-:W-:Y:S01]  /*6130*/  F2FP.TF32.F32.PACK_B R11, R11 ;  /* 0x0000000bff0b723e */ /* 0x000fe200024050ff */
[----:B------:R-:W-:Y:S01]  /*6140*/  @P4 STG.E desc[UR36][R8.64+0x164], R71 ;  /* 0x0001644708004986 */ /* 0x000fe2000c101924 */
[C---:B------:R-:W-:Y:S02]  /*6150*/  ISETP.GT.AND P4, PT, R4.reuse, 0x68, PT ;  /* 0x000000680400780c */ /* 0x040fe40003f84270 */
[----:B------:R-:W-:Y:S01]  /*6160*/  F2FP.TF32.F32.PACK_B R79, R79 ;  /* 0x0000004fff4f723e */ /* 0x000fe200024050ff */
[----:B------:R1:W-:Y:S01]  /*6170*/  @P5 STG.E desc[UR36][R6.64+0x180], R13 ;  /* 0x0001800d06005986 */ /* 0x0003e2000c101924 */
[----:B------:R-:W-:Y:S02]  /*6180*/  ISETP.GT.AND P5, PT, R4, 0x69, PT ;  /* 0x000000690400780c */ /* 0x000fe40003fa4270 */
[----:B------:R-:W-:Y:S01]  /*6190*/  F2FP.TF32.F32.PACK_B R81, R81 ;  /* 0x00000051ff51723e */ /* 0x000fe200024050ff */
[----:B------:R-:W-:Y:S01]  /*61a0*/  @P3 STG.E desc[UR36][R6.64+0x184], R73 ;  /* 0x0001844906003986 */ /* 0x000fe2000c101924 */
[C---:B------:R-:W-:Y:S01]  /*61b0*/  ISETP.GT.AND P3, PT, R3.reuse, 0x8, P2 ;  /* 0x000000080300780c */ /* 0x040fe20001764270 */
[----:B0-----:R-:W-:Y:S01]  /*61c0*/  FMUL R5, R74, R23 ;  /* 0x000000174a057220 */ /* 0x001fe20000400000 */
[----:B------:R-:W-:-:S02]  /*61d0*/  ISETP.GT.AND P2, PT, R3, RZ, P4 ;  /* 0x000000ff0300720c */ /* 0x000fc40002744270 */
[C---:B------:R-:W-:Y:S02]  /*61e0*/  ISETP.GT.AND P1, PT, R3.reuse, RZ, P5 ;  /* 0x000000ff0300720c */ /* 0x040fe40002f24270 */
[C---:B------:R-:W-:Y:S01]  /*61f0*/  ISETP.GT.AND P4, PT, R3.reuse, 0x8, P4 ;  /* 0x000000080300780c */ /* 0x040fe20002784270 */
[----:B-1----:R-:W-:Y:S01]  /*6200*/  FMUL R13, R78, R23 ;  /* 0x000000174e0d7220 */ /* 0x002fe20000400000 */
[----:B------:R-:W-:Y:S02]  /*6210*/  F2FP.TF32.F32.PACK_B R5, R5 ;  /* 0x00000005ff05723e */ /* 0x000fe400024050ff */
[----:B------:R-:W-:Y:S02]  /*6220*/  ISETP.GT.AND P5, PT, R3, 0x8, P5 ;  /* 0x000000080300780c */ /* 0x000fe40002fa4270 */
[----:B------:R-:W-:Y:S01]  /*6230*/  F2FP.TF32.F32.PACK_B R13, R13 ;  /* 0x0000000dff0d723e */ /* 0x000fe200024050ff */
[----:B------:R0:W-:Y:S01]  /*6240*/  @P0 STG.E desc[UR36][R8.64+0x180], R5 ;  /* 0x0001800508000986 */ /* 0x0001e2000c101924 */
[----:B------:R-:W-:-:S02]  /*6250*/  ISETP.GT.AND P0, PT, R4, 0x79, PT ;  /* 0x000000790400780c */ /* 0x000fc40003f04270 */
[----:B------:R-:W-:Y:S01]  /*6260*/  F2FP.TF32.F32.PACK_B R15, R15 ;  /* 0x0000000fff0f723e */ /* 0x000fe200024050ff */
[----:B------:R-:W-:Y:S01]  /*6270*/  @P3 STG.E desc[UR36][R8.64+0x184], R75 ;  /* 0x0001844b08003986 */ /* 0x000fe2000c101924 */
[C---:B------:R-:W-:Y:S02]  /*6280*/  ISETP.GT.AND P3, PT, R4.reuse, 0x70, PT ;  /* 0x000000700400780c */ /* 0x040fe40003f64270 */
[----:B------:R-:W-:Y:S01]  /*6290*/  F2FP.TF32.F32.PACK_B R83, R83 ;  /* 0x00000053ff53723e */ /* 0x000fe200024050ff */
[----:B------:R1:W-:Y:S01]  /*62a0*/  @P2 STG.E desc[UR36][R6.64+0x1a0], R11 ;  /* 0x0001a00b06002986 */ /* 0x0003e2000c101924 */
[C---:B------:R-:W-:Y:S02]  /*62b0*/  ISETP.GT.AND P2, PT, R4.reuse, 0x71, PT ;  /* 0x000000710400780c */ /* 0x040fe40003f44270 */
[----:B------:R-:W-:Y:S01]  /*62c0*/  F2FP.TF32.F32.PACK_B R21, R21 ;  /* 0x00000015ff15723e */ /* 0x000fe200024050ff */
[----:B------:R-:W-:Y:S01]  /*62d0*/  @P1 STG.E desc[UR36][R6.64+0x1a4], R77 ;  /* 0x0001a44d06001986 */ /* 0x000fe2000c101924 */
[----:B------:R-:W-:Y:S01]  /*62e0*/  ISETP.GT.AND P1, PT, R4, 0x78, PT ;  /* 0x000000780400780c */ /* 0x000fe20003f24270 */
[----:B------:R-:W-:Y:S01]  /*62f0*/  @P4 IMAD.MOV.U32 R4, RZ, RZ, R8 ;  /* 0x000000ffff044224 */ /* 0x000fe200078e0008 */
[----:B------:R-:W-:Y:S01]  /*6300*/  F2FP.TF32.F32.PACK_B R85, R85 ;  /* 0x00000055ff55723e */ /* 0x000fe200024050ff */
[----:B0-----:R-:W-:Y:S01]  /*6310*/  @P4 IMAD.MOV.U32 R5, RZ, RZ, R9 ;  /* 0x000000ffff054224 */ /* 0x001fe200078e0009 */
[----:B------:R-:W-:Y:S01]  /*6320*/  F2FP.TF32.F32.PACK_B R87, R87 ;  /* 0x00000057ff57723e */ /* 0x000fe200024050ff */
[----:B-1----:R-:W-:-:S03]  /*6330*/  FMUL R11, R80, R23 ;  /* 0x00000017500b7220 */ /* 0x002fc60000400000 */
[----:B------:R0:W-:Y:S01]  /*6340*/  @P4 STG.E desc[UR36][R4.64+0x1a0], R13 ;  /* 0x0001a00d04004986 */ /* 0x0001e2000c101924 */
[C---:B------:R-:W-:Y:S02]  /*6350*/  ISETP.GT.AND P4, PT, R3.reuse, RZ, P3 ;  /* 0x000000ff0300720c */ /* 0x040fe40001f84270 */
[----:B------:R-:W-:Y:S02]  /*6360*/  ISETP.GT.AND P3, PT, R3, 0x8, P3 ;  /* 0x000000080300780c */ /* 0x000fe40001f64270 */
[----:B------:R-:W-:Y:S01]  /*6370*/  F2FP.TF32.F32.PACK_B R11, R11 ;  /* 0x0000000bff0b723e */ /* 0x000fe200024050ff */
[----:B0-----:R-:W-:Y:S02]  /*6380*/  @P5 IMAD.MOV.U32 R4, RZ, RZ, R8 ;  /* 0x000000ffff045224 */ /* 0x001fe400078e0008 */
[----:B------:R-:W-:Y:S01]  /*6390*/  FMUL R13, R86, R23 ;  /* 0x00000017560d7220 */ /* 0x000fe20000400000 */
[----:B------:R-:W-:-:S04]  /*63a0*/  @P5 IMAD.MOV.U32 R5, RZ, RZ, R9 ;  /* 0x000000ffff055224 */ /* 0x000fc800078e0009 */
[----:B------:R-:W-:Y:S01]  /*63b0*/  F2FP.TF32.F32.PACK_B R13, R13 ;  /* 0x0000000dff0d723e */ /* 0x000fe200024050ff */
[----:B------:R0:W-:Y:S01]  /*63c0*/  @P5 STG.E desc[UR36][R4.64+0x1a4], R79 ;  /* 0x0001a44f04005986 */ /* 0x0001e2000c101924 */
[C---:B------:R-:W-:Y:S02]  /*63d0*/  ISETP.GT.AND P5, PT, R3.reuse, RZ, P2 ;  /* 0x000000ff0300720c */ /* 0x040fe400017a4270 */
[----:B------:R-:W-:Y:S01]  /*63e0*/  ISETP.GT.AND P2, PT, R3, 0x8, P2 ;  /* 0x000000080300780c */ /* 0x000fe20001744270 */
[----:B0-----:R-:W-:Y:S02]  /*63f0*/  @P4 IMAD.MOV.U32 R4, RZ, RZ, R6 ;  /* 0x000000ffff044224 */ /* 0x001fe400078e0006 */
[----:B------:R-:W-:-:S05]  /*6400*/  @P4 IMAD.MOV.U32 R5, RZ, RZ, R7 ;  /* 0x000000ffff054224 */ /* 0x000fca00078e0007 */
        /* <DEDUP_REMOVED lines=10> */
[----:B------:R0:W-:Y:S02]  /*64b0*/  @P3 STG.E desc[UR36][R4.64+0x1c0], R15 ;  /* 0x0001c00f04003986 */ /* 0x0001e4000c101924 */
[----:B0-----:R-:W-:Y:S02]  /*64c0*/  @P2 IMAD.MOV.U32 R4, RZ, RZ, R8 ;  /* 0x000000ffff042224 */ /* 0x001fe400078e0008 */
[----:B------:R-:W-:-:S05]  /*64d0*/  @P2 IMAD.MOV.U32 R5, RZ, RZ, R9 ;  /* 0x000000ffff052224 */ /* 0x000fca00078e0009 */
[----:B------:R0:W-:Y:S02]  /*64e0*/  @P2 STG.E desc[UR36][R4.64+0x1c4], R83 ;  /* 0x0001c45304002986 */ /* 0x0001e4000c101924 */
[----:B0-----:R-:W-:Y:S02]  /*64f0*/  @P4 IMAD.MOV.U32 R4, RZ, RZ, R6 ;  /* 0x000000ffff044224 */ /* 0x001fe400078e0006 */
[----:B------:R-:W-:-:S05]  /*6500*/  @P4 IMAD.MOV.U32 R5, RZ, RZ, R7 ;  /* 0x000000ffff054224 */ /* 0x000fca00078e0007 */
[----:B------:R0:W-:Y:S04]  /*6510*/  @P4 STG.E desc[UR36][R4.64+0x1e0], R21 ;  /* 0x0001e01504004986 */ /* 0x0001e8000c101924 */
[----:B------:R1:W-:Y:S01]  /*6520*/  @P5 STG.E desc[UR36][R6.64+0x1e4], R85 ;  /* 0x0001e45506005986 */ /* 0x0003e2000c101924 */
[----:B0-----:R-:W-:Y:S02]  /*6530*/  @P1 IMAD.MOV.U32 R4, RZ, RZ, R8 ;  /* 0x000000ffff041224 */ /* 0x001fe400078e0008 */
[----:B------:R-:W-:-:S05]  /*6540*/  @P1 IMAD.MOV.U32 R5, RZ, RZ, R9 ;  /* 0x000000ffff051224 */ /* 0x000fca00078e0009 */
[----:B------:R1:W-:Y:S04]  /*6550*/  @P1 STG.E desc[UR36][R4.64+0x1e0], R13 ;  /* 0x0001e00d04001986 */ /* 0x0003e8000c101924 */
[----:B------:R1:W-:Y:S02]  /*6560*/  @P0 STG.E desc[UR36][R8.64+0x1e4], R87 ;  /* 0x0001e45708000986 */ /* 0x0003e4000c101924 */
.L_x_158:
[----:B------:R-:W-:Y:S05]  /*6570*/  BSYNC B0 ;  /* 0x0000000000007941 */ /* 0x000fea0003800000 */
.L_x_32:
[----:B------:R-:W-:Y:S01]  /*6580*/  IADD3 R16, P0, R16, UR38, RZ ;  /* 0x0000002610107c10 */ /* 0x000fe2000ff1e0ff */
[----:B------:R-:W-:Y:S01]  /*6590*/  ULDC.64 UR4, c[0x0][0x650] ;  /* 0x0001940000047ab9 */ /* 0x000fe20000000a00 */
[----:B------:R-:W-:Y:S01]  /*65a0*/  PRMT R3, RZ, 0x7610, R3 ;  /* 0x00007610ff037816 */ /* 0x000fe20000000003 */
[----:B------:R-:W-:Y:S01]  /*65b0*/  IMAD.MOV.U32 R100, RZ, RZ, -0x1 ;  /* 0xffffffffff647424 */ /* 0x000fe200078e00ff */
[----:B------:R-:W-:Y:S01]  /*65c0*/  IADD3.X R17, R17, UR41, RZ, P0, !PT ;  /* 0x0000002911117c10 */ /* 0x000fe200087fe4ff */
[----:B--2---:R-:W-:Y:S01]  /*65d0*/  IMAD.MOV.U32 R101, RZ, RZ, -0x1 ;  /* 0xffffffffff657424 */ /* 0x004fe200078e00ff */
[----:B------:R-:W-:-:S04]  /*65e0*/  ISETP.GE.U32.AND P0, PT, R16, UR4, PT ;  /* 0x0000000410007c0c */ /* 0x000fc8000bf06070 */
[----:B------:R-:W-:-:S13]  /*65f0*/  ISETP.GE.U32.AND.EX P0, PT, R17, UR5, PT, P0 ;  /* 0x0000000511007c0c */ /* 0x000fda000bf06100 */
[----:B------:R-:W-:Y:S05]  /*6600*/  @P0 BRA `(.L_x_159) ;  /* 0x00000004004c0947 */ /* 0x000fea0003800000 */
[----:B0-----:R-:W0:Y:S01]  /*6610*/  LDC.64 R10, c[0x0][0x628] ;  /* 0x00018a00ff0a7b82 */ /* 0x001e220000000a00 */
[----:B-1--4-:R-:W1:Y:S01]  /*6620*/  S2R R12, SR_CTAID.X ;  /* 0x00000000000c7919 */ /* 0x012e620000002500 */
[----:B---3--:R-:W-:Y:S02]  /*6630*/  IMAD.MOV.U32 R8, RZ, RZ, R16 ;  /* 0x000000ffff087224 */ /* 0x008fe400078e0010 */
[----:B------:R-:W-:Y:S01]  /*6640*/  IMAD.MOV.U32 R9, RZ, RZ, R17 ;  /* 0x000000ffff097224 */ /* 0x000fe200078e0011 */
[----:B------:R-:W2:Y:S03]  /*6650*/  S2R R20, SR_CTAID.Y ;  /* 0x0000000000147919 */ /* 0x000ea60000002600 */
[----:B------:R-:W3:Y:S08]  /*6660*/  LDC R0, c[0x0][0x630] ;  /* 0x00018c00ff007b82 */ /* 0x000ef00000000800 */
[----:B------:R-:W4:Y:S01]  /*6670*/  LDC.64 R14, c[0x0][0x620] ;  /* 0x00018800ff0e7b82 */ /* 0x000f220000000a00 */
[----:B0-----:R-:W-:-:S04]  /*6680*/  ISETP.NE.U32.AND P0, PT, R10, RZ, PT ;  /* 0x000000ff0a00720c */ /* 0x001fc80003f05070 */
[----:B------:R-:W-:-:S13]  /*6690*/  ISETP.NE.AND.EX P0, PT, R11, RZ, PT, P0 ;  /* 0x000000ff0b00720c */ /* 0x000fda0003f05300 */
[----:B-1234-:R-:W-:Y:S05]  /*66a0*/  @!P0 BRA `(.L_x_160) ;  /* 0x0000000000288947 */ /* 0x01efea0003800000 */
        /* <DEDUP_REMOVED lines=10> */
.L_x_160:
[-CC-:B------:R-:W-:Y:S01]  /*6750*/  SHF.R.U64 R101, R8, R0.reuse, R9.reuse ;  /* 0x0000000008657219 */ /* 0x180fe20000001209 */
[----:B------:R-:W0:Y:S01]  /*6760*/  LDC.64 R26, c[0x0][0x640] ;  /* 0x00019000ff1a7b82 */ /* 0x000e220000000a00 */
[----:B------:R-:W-:Y:S01]  /*6770*/  SHF.R.U32.HI R0, RZ, R0, R9 ;  /* 0x00000000ff007219 */ /* 0x000fe20000011609 */
[----:B------:R-:W-:Y:S01]  /*6780*/  ULDC UR4, c[0x0][0x150] ;  /* 0x0000540000047ab9 */ /* 0x000fe20000000800 */
[----:B------:R-:W-:Y:S02]  /*6790*/  IADD3 R3, P0, RZ, -R101, RZ ;  /* 0x80000065ff037210 */ /* 0x000fe40007f1e0ff */
[----:B------:R-:W-:-:S03]  /*67a0*/  I2FP.F32.U32 R7, R12 ;  /* 0x0000000c00077245 */ /* 0x000fc60000201000 */
[----:B------:R-:W1:Y:S01]  /*67b0*/  LDC R6, c[0x0][0x618] ;  /* 0x00018600ff067b82 */ /* 0x000e620000000800 */
[----:B------:R-:W-:Y:S02]  /*67c0*/  IMAD.X R5, RZ, RZ, ~R0, P0 ;  /* 0x000000ffff057224 */ /* 0x000fe400000e0e00 */
[----:B------:R-:W-:Y:S01]  /*67d0*/  FMUL R7, R7, UR4 ;  /* 0x0000000407077c20 */ /* 0x000fe20008400000 */
[----:B------:R-:W-:Y:S01]  /*67e0*/  ULDC UR4, c[0x0][0x154] ;  /* 0x0000550000047ab9 */ /* 0x000fe20000000800 */
[-C--:B------:R-:W-:Y:S02]  /*67f0*/  IMAD R0, R5, R14.reuse, RZ ;  /* 0x0000000e05007224 */ /* 0x080fe400078e02ff */
[C---:B------:R-:W-:Y:S01]  /*6800*/  IMAD.WIDE.U32 R4, R3.reuse, R14, R16 ;  /* 0x0000000e03047225 */ /* 0x040fe200078e0010 */
[----:B------:R-:W2:Y:S01]  /*6810*/  LDC R8, c[0x0][0x608] ;  /* 0x00018200ff087b82 */ /* 0x000ea20000000800 */
[----:B------:R-:W3:Y:S02]  /*6820*/  F2I.U32.TRUNC.NTZ R7, R7 ;  /* 0x0000000700077305 */ /* 0x000ee4000020f000 */
[----:B------:R-:W-:Y:S01]  /*6830*/  IMAD R3, R3, R15, R0 ;  /* 0x0000000f03037224 */ /* 0x000fe200078e0200 */
[----:B------:R-:W-:-:S03]  /*6840*/  I2FP.F32.U32 R0, R20 ;  /* 0x0000001400007245 */ /* 0x000fc60000201000 */
[----:B------:R-:W-:Y:S01]  /*6850*/  IMAD.IADD R3, R5, 0x1, R3 ;  /* 0x0000000105037824 */ /* 0x000fe200078e0203 */
[----:B------:R-:W4:Y:S01]  /*6860*/  LDC R11, c[0x0][0x658] ;  /* 0x00019600ff0b7b82 */ /* 0x000f220000000800 */
[----:B0-----:R-:W-:-:S04]  /*6870*/  ISETP.NE.U32.AND P0, PT, R26, RZ, PT ;  /* 0x000000ff1a00720c */ /* 0x001fc80003f05070 */
[----:B------:R-:W-:-:S03]  /*6880*/  ISETP.NE.AND.EX P0, PT, R27, RZ, PT, P0 ;  /* 0x000000ff1b00720c */ /* 0x000fc60003f05300 */
[----:B------:R-:W0:Y:S01]  /*6890*/  LDC R9, c[0x0][0x144] ;  /* 0x00005100ff097b82 */ /* 0x000e220000000800 */
[-C--:B-1----:R-:W-:Y:S01]  /*68a0*/  SHF.R.U64 R10, R4, R6.reuse, R3 ;  /* 0x00000006040a7219 */ /* 0x082fe20000001203 */
[----:B---3--:R-:W-:Y:S01]  /*68b0*/  IMAD.MOV R7, RZ, RZ, -R7 ;  /* 0x000000ffff077224 */ /* 0x008fe200078e0a07 */
[----:B------:R-:W-:Y:S01]  /*68c0*/  SHF.R.U32.HI R3, RZ, R6, R3 ;  /* 0x00000006ff037219 */ /* 0x000fe20000011603 */
[----:B------:R-:W-:-:S04]  /*68d0*/  FMUL R6, R0, UR4 ;  /* 0x0000000400067c20 */ /* 0x000fc80008400000 */
[----:B------:R-:W1:Y:S01]  /*68e0*/  LDC R21, c[0x0][0x148] ;  /* 0x00005200ff157b82 */ /* 0x000e620000000800 */
[----:B------:R3:W0:Y:S01]  /*68f0*/  F2I.U32.TRUNC.NTZ R14, R6 ;  /* 0x00000006000e7305 */ /* 0x000622000020f000 */
[-CC-:B--2---:R-:W-:Y:S02]  /*6900*/  SHF.R.U64 R13, R10, R8.reuse, R3.reuse ;  /* 0x000000080a0d7219 */ /* 0x184fe40000001203 */
[----:B------:R-:W-:-:S04]  /*6910*/  SHF.R.U32.HI R0, RZ, R8, R3 ;  /* 0x00000008ff007219 */ /* 0x000fc80000011603 */
[----:B-----5:R-:W2:Y:S01]  /*6920*/  LDC R24, c[0x0][0x648] ;  /* 0x00019200ff187b82 */ /* 0x020ea20000000800 */
[-CC-:B----4-:R-:W-:Y:S02]  /*6930*/  SHF.R.U64 R15, R13, R11.reuse, R0.reuse ;  /* 0x0000000b0d0f7219 */ /* 0x190fe40000001200 */
[----:B------:R-:W-:-:S03]  /*6940*/  SHF.R.U32.HI R5, RZ, R11, R0 ;  /* 0x0000000bff057219 */ /* 0x000fc60000011600 */
[----:B------:R-:W-:Y:S02]  /*6950*/  IMAD.MOV.U32 R4, RZ, RZ, R15 ;  /* 0x000000ffff047224 */ /* 0x000fe400078e000f */
[----:B------:R-:W4:Y:S01]  /*6960*/  LDC R28, c[0x0][0x638] ;  /* 0x00018e00ff1c7b82 */ /* 0x000f220000000800 */
[----:B0-----:R-:W-:-:S07]  /*6970*/  IMAD R25, R9, R7, R12 ;  /* 0x0000000709197224 */ /* 0x001fce00078e020c */
[----:B------:R-:W0:Y:S08]  /*6980*/  LDC R29, c[0x0][0x610] ;  /* 0x00018400ff1d7b82 */ /* 0x000e300000000800 */
[----:B------:R-:W0:Y:S01]  /*6990*/  LDC R30, c[0x0][0x600] ;  /* 0x00018000ff1e7b82 */ /* 0x000e220000000800 */
[----:B-123--:R-:W-:Y:S05]  /*69a0*/  @!P0 BRA `(.L_x_161) ;  /* 0x0000000000288947 */ /* 0x00efea0003800000 */
[----:B------:R-:W1:Y:S02]  /*69b0*/  LDC R0, c[0x0][0x64c] ;  /* 0x00019300ff007b82 */ /* 0x000e640000000800 */
[----:B-1----:R-:W-:-:S05]  /*69c0*/  IADD3 R3, P0, R15, R0, RZ ;  /* 0x000000000f037210 */ /* 0x002fca0007f1e0ff */
        /* <DEDUP_REMOVED lines=8> */
.L_x_161:
[----:B------:R-:W-:Y:S01]  /*6a50*/  ISETP.NE.AND P0, PT, R2, 0x1, PT ;  /* 0x000000010200780c */ /* 0x000fe20003f05270 */
[----:B------:R-:W-:Y:S01]  /*6a60*/  IMAD.MOV R14, RZ, RZ, -R14 ;  /* 0x000000ffff0e7224 */ /* 0x000fe200078e0a0e */
[----:B------:R-:W-:Y:S02]  /*6a70*/  SHF.R.U64 R3, R4, R24, R5 ;  /* 0x0000001804037219 */ /* 0x000fe40000001205 */
[----:B------:R-:W-:Y:S02]  /*6a80*/  LOP3.LUT R0, R13, R98, RZ, 0xc0, !PT ;  /* 0x000000620d007212 */ /* 0x000fe400078ec0ff */
[----:B------:R-:W-:Y:S01]  /*6a90*/  LOP3.LUT R10, R10, R97, RZ, 0xc0, !PT ;  /* 0x000000610a0a7212 */ /* 0x000fe200078ec0ff */
[----:B------:R-:W-:Y:S02]  /*6aa0*/  IMAD.MOV R4, RZ, RZ, -R3 ;  /* 0x000000ffff047224 */ /* 0x000fe400078e0a03 */
[----:B------:R-:W-:Y:S02]  /*6ab0*/  IMAD R0, R93, R3, R0 ;  /* 0x000000035d007224 */ /* 0x000fe400078e0200 */
[----:B----4-:R-:W-:-:S02]  /*6ac0*/  IMAD R3, R4, R28, R15 ;  /* 0x0000001c04037224 */ /* 0x010fc400078e020f */
[----:B------:R-:W-:Y:S02]  /*6ad0*/  @P0 IMAD R25, R21, R14, R20 ;  /* 0x0000000e15190224 */ /* 0x000fe400078e0214 */
[----:B0-----:R-:W-:Y:S02]  /*6ae0*/  IMAD R5, R3, R30, R10 ;  /* 0x0000001e03057224 */ /* 0x001fe400078e020a */
[----:B------:R-:W-:Y:S02]  /*6af0*/  IMAD R0, R0, R29, R25 ;  /* 0x0000001d00007224 */ /* 0x000fe400078e0219 */
[----:B------:R-:W-:-:S03]  /*6b00*/  IMAD.MOV.U32 R4, RZ, RZ, 0x1 ;  /* 0x00000001ff047424 */ /* 0x000fc600078e00ff */
[----:B------:R-:W-:Y:S02]  /*6b10*/  SEL R100, R5, R0, !P0 ;  /* 0x0000000005647207 */ /* 0x000fe40004000000 */
[----:B------:R-:W-:Y:S02]  /*6b20*/  PRMT R3, R4, 0x7610, R3 ;  /* 0x0000761004037816 */ /* 0x000fe40000000003 */
[----:B------:R-:W-:-:S07]  /*6b30*/  SEL R0, R0, R5, !P0 ;  /* 0x0000000500007207 */ /* 0x000fce0004000000 */
.L_x_159:
[----:B------:R-:W-:Y:S01]  /*6b40*/  LOP3.LUT P0, RZ, R3, 0xff, RZ, 0xc0, !PT ;  /* 0x000000ff03ff7812 */ /* 0x000fe2000780c0ff */
[----:B------:R-:W-:Y:S01]  /*6b50*/  UIMAD.WIDE.U32 UR4, UR42, -0x55555555, URZ ;  /* 0xaaaaaaab2a0478a5 */ /* 0x000fe2000f8e003f */
[----:B------:R-:W-:-:S03]  /*6b60*/  IMAD.MOV.U32 R103, RZ, RZ, R0 ;  /* 0x000000ffff677224 */ /* 0x000fc600078e0000 */
[----:B------:R-:W-:-:S04]  /*6b70*/  USHF.R.U32.HI UR4, URZ, 0x1, UR5 ;  /* 0x000000013f047899 */ /* 0x000fc80008011605 */
[----:B------:R-:W-:-:S04]  /*6b80*/  UIMAD UR42, UR4, -0x3, UR42 ;  /* 0xfffffffd042a78a4 */ /* 0x000fc8000f8e022a */
[----:B------:R-:W-:Y:S08]  /*6b90*/  @P0 BRA `(.L_x_162) ;  /* 0xffffffa800380947 */ /* 0x000ff0000383ffff */
[----:B------:R-:W-:Y:S05]  /*6ba0*/  EXIT ;  /* 0x000000000000794d */ /* 0x000fea0003800000 */
.L_x_7:
        /* <DEDUP_REMOVED lines=26> */
.L_x_164:
[----:B------:R-:W0:Y:S01]  /*6d50*/  LDC.64 R30, c[0x0][0x640] ;  /* 0x00019000ff1e7b82 */ /* 0x000e220000000a00 */
[-CC-:B------:R-:W-:Y:S01]  /*6d60*/  SHF.R.U64 R22, R14, R8.reuse, R15.reuse ;  /* 0x000000080e167219 */ /* 0x180fe2000000120f */
[----:B------:R-:W-:Y:S01]  /*6d70*/  IMAD.MOV.U32 R27, RZ, RZ, 0x1 ;  /* 0x00000001ff1b7424 */ /* 0x000fe200078e00ff */
[----:B------:R-:W-:Y:S02]  /*6d80*/  SHF.R.U32.HI R7, RZ, R8, R15 ;  /* 0x00000008ff077219 */ /* 0x000fe4000001160f */
[----:B------:R-:W-:-:S03]  /*6d90*/  IADD3 R13, P0, RZ, -R22, RZ ;  /* 0x80000016ff0d7210 */ /* 0x000fc60007f1e0ff */
[----:B------:R-:W1:Y:S02]  /*6da0*/  LDC R12, c[0x0][0x618] ;  /* 0x00018600ff0c7b82 */ /* 0x000e640000000800 */
[----:B------:R-:W-:Y:S02]  /*6db0*/  IMAD.X R7, RZ, RZ, ~R7, P0 ;  /* 0x000000ffff077224 */ /* 0x000fe400000e0e07 */
[----:B------:R-:W-:-:S04]  /*6dc0*/  IMAD.WIDE.U32 R10, R13, R24, R16 ;  /* 0x000000180d0a7225 */ /* 0x000fc800078e0010 */
[----:B------:R-:W2:Y:S01]  /*6dd0*/  LDC R14, c[0x0][0x608] ;  /* 0x00018200ff0e7b82 */ /* 0x000ea20000000800 */
[----:B------:R-:W-:-:S04]  /*6de0*/  IMAD R8, R7, R24, RZ ;  /* 0x0000001807087224 */ /* 0x000fc800078e02ff */
[----:B------:R-:W-:-:S03]  /*6df0*/  IMAD R7, R13, R25, R8 ;  /* 0x000000190d077224 */ /* 0x000fc600078e0208 */
[----:B------:R-:W3:Y:S01]  /*6e00*/  LDC R28, c[0x0][0x658] ;  /* 0x00019600ff1c7b82 */ /* 0x000ee20000000800 */
[----:B------:R-:W-:Y:S01]  /*6e10*/  IMAD.IADD R7, R11, 0x1, R7 ;  /* 0x000000010b077824 */ /* 0x000fe200078e0207 */
[----:B0-----:R-:W-:Y:S01]  /*6e20*/  ISETP.NE.U32.AND P0, PT, R30, RZ, PT ;  /* 0x000000ff1e00720c */ /* 0x001fe20003f05070 */
[----:B------:R-:W-:-:S03]  /*6e30*/  IMAD.MOV.U32 R11, RZ, RZ, -0x1 ;  /* 0xffffffffff0b7424 */ /* 0x000fc600078e00ff */
        /* <DEDUP_REMOVED lines=8> */
[-C--:B---3--:R-:W-:Y:S02]  /*6ec0*/  SHF.L.U32 R10, R11, R28.reuse, RZ ;  /* 0x0000001c0b0a7219 */ /* 0x088fe400000006ff */
[--C-:B------:R-:W-:Y:S02]  /*6ed0*/  SHF.R.U64 R26, R24, R28, R7.reuse ;  /* 0x0000001c181a7219 */ /* 0x100fe40000001207 */
[----:B------:R-:W-:Y:S02]  /*6ee0*/  LOP3.LUT R29, RZ, R10, RZ, 0x33, !PT ;  /* 0x0000000aff1d7212 */ /* 0x000fe400078e33ff */
[----:B------:R-:W-:Y:S01]  /*6ef0*/  SHF.R.U32.HI R11, RZ, R28, R7 ;  /* 0x0000001cff0b7219 */ /* 0x000fe20000011607 */
[----:B------:R-:W3:Y:S01]  /*6f00*/  LDC R32, c[0x0][0x610] ;  /* 0x00018400ff207b82 */ /* 0x000ee20000000800 */
[----:B------:R-:W-:Y:S01]  /*6f10*/  IMAD.MOV.U32 R10, RZ, RZ, R26 ;  /* 0x000000ffff0a7224 */ /* 0x000fe200078e001a */
[----:B------:R-:W-:Y:S06]  /*6f20*/  @!P0 BRA `(.L_x_165) ;  /* 0x0000000000288947 */ /* 0x000fec0003800000 */
        /* <DEDUP_REMOVED lines=10> */
.L_x_165:
[----:B------:R-:W-:Y:S02]  /*6fd0*/  ISETP.NE.AND P0, PT, R2, 0x1, PT ;  /* 0x000000010200780c */ /* 0x000fe40003f05270 */
[----:B-1----:R-:W-:Y:S01]  /*6fe0*/  SHF.R.U64 R8, R10, R8, R11 ;  /* 0x000000080a087219 */ /* 0x002fe2000000120b */
[----:B0-----:R-:W-:Y:S01]  /*6ff0*/  VIADD R11, R21, 0xffffffff ;  /* 0xffffffff150b7836 */ /* 0x001fe20000000000 */
[----:B------:R-:W-:Y:S02]  /*7000*/  SHF.L.U32 R27, R27, R28, RZ ;  /* 0x0000001c1b1b7219 */ /* 0x000fe400000006ff */
[----:B------:R-:W-:Y:S01]  /*7010*/  LOP3.LUT R5, R24, R29, RZ, 0xc0, !PT ;  /* 0x0000001d18057212 */ /* 0x000fe200078ec0ff */
[----:B------:R-:W-:-:S04]  /*7020*/  IMAD.MOV R7, RZ, RZ, -R8 ;  /* 0x000000ffff077224 */ /* 0x000fc800078e0a08 */
[----:B------:R-:W-:Y:S02]  /*7030*/  IMAD R5, R27, R8, R5 ;  /* 0x000000081b057224 */ /* 0x000fe400078e0205 */
[----:B------:R-:W-:Y:S01]  /*7040*/  @P0 IMAD R6, R9, R23, R4 ;  /* 0x0000001709060224 */ /* 0x000fe200078e0204 */
[----:B------:R-:W-:Y:S01]  /*7050*/  LOP3.LUT R9, R20, R11, RZ, 0xc0, !PT ;  /* 0x0000000b14097212 */ /* 0x000fe200078ec0ff */
[----:B--2---:R-:W-:Y:S02]  /*7060*/  IMAD R4, R7, R25, R26 ;  /* 0x0000001907047224 */ /* 0x004fe400078e021a */
[----:B---3--:R-:W-:Y:S02]  /*7070*/  IMAD R6, R5, R32, R6 ;  /* 0x0000002005067224 */ /* 0x008fe400078e0206 */
[----:B------:R-:W-:Y:S02]  /*7080*/  IMAD R5, R4, R21, R9 ;  /* 0x0000001504057224 */ /* 0x000fe400078e0209 */
[----:B------:R-:W-:-:S02]  /*7090*/  IMAD.MOV.U32 R8, RZ, RZ, 0x1 ;  /* 0x00000001ff087424 */ /* 0x000fc400078e00ff */
[----:B------:R-:W-:Y:S01]  /*70a0*/  IMAD.MOV.U32 R7, RZ, RZ, R22 ;  /* 0x000000ffff077224 */ /* 0x000fe200078e0016 */
[----:B------:R-:W-:Y:S02]  /*70b0*/  SEL R21, R5, R6, !P0 ;  /* 0x0000000605157207 */ /* 0x000fe40004000000 */
[----:B------:R-:W-:-:S07]  /*70c0*/  SEL R20, R6, R5, !P0 ;  /* 0x0000000506147207 */ /* 0x000fce0004000000 */
.L_x_163:
[----:B------:R-:W-:-:S08]  /*70d0*/  NOP ;  /* 0x0000000000007918 */ /* 0x000fd00000000000 */
[----:B------:R-:W0:-:S00]  /*70e0*/  USETMAXREG.DEALLOC.CTAPOOL 0x28 ;  /* 0x00000028000079c8 */ /* 0x000e0000080e0500 */
[----:B0-----:R-:W-:-:S13]  /*70f0*/  ISETP.NE.AND P0, PT, R3, RZ, PT ;  /* 0x000000ff0300720c */ /* 0x001fda0003f05270 */
[----:B------:R-:W-:Y:S05]  /*7100*/  @P0 EXIT ;  /* 0x000000000000094d */ /* 0x000fea0003800000 */
[----:B------:R-:W-:Y:S01]  /*7110*/  LOP3.LUT P0, RZ, R8, 0xff, RZ, 0xc0, !PT ;  /* 0x000000ff08ff7812 */ /* 0x000fe2000780c0ff */
[----:B------:R-:W-:Y:S02]  /*7120*/  IMAD.MOV.U32 R3, RZ, RZ, 0x1 ;  /* 0x00000001ff037424 */ /* 0x000fe400078e00ff */
[----:B------:R-:W-:-:S10]  /*7130*/  IMAD.MOV.U32 R8, RZ, RZ, RZ ;  /* 0x000000ffff087224 */ /* 0x000fd400078e00ff */
[----:B------:R-:W-:Y:S05]  /*7140*/  @!P0 BRA `(.L_x_166) ;  /* 0x0000000c00588947 */ /* 0x000fea0003800000 */
[----:B------:R-:W0:Y:S01]  /*7150*/  LDC R3, c[0x0][0x28c] ;  /* 0x0000a300ff037b82 */ /* 0x000e220000000800 */
[----:B------:R-:W1:Y:S01]  /*7160*/  S2R R13, SR_CgaCtaId ;  /* 0x00000000000d7919 */ /* 0x000e620000008800 */
[----:B------:R-:W-:Y:S01]  /*7170*/  ULDC UR5, c[0x0][0x658] ;  /* 0x0001960000057ab9 */ /* 0x000fe20000000800 */
[----:B------:R-:W-:Y:S01]  /*7180*/  UMOV UR6, 0xffffffff ;  /* 0xffffffff00067882 */ /* 0x000fe20000000000 */
[----:B------:R-:W-:Y:S01]  /*7190*/  BSSY B0, `(.L_x_166) ;  /* 0x00000d1000007945 */ /* 0x000fe20003800000 */
[----:B------:R-:W-:Y:S01]  /*71a0*/  USHF.L.U32 UR6, UR6, UR5, URZ ;  /* 0x0000000506067299 */ /* 0x000fe2000800063f */
[----:B------:R-:W-:Y:S01]  /*71b0*/  IMAD.MOV.U32 R10, RZ, RZ, 0x1 ;  /* 0x00000001ff0a7424 */ /* 0x000fe200078e00ff */
[----:B------:R-:W-:Y:S01]  /*71c0*/  LOP3.LUT R9, R18, 0x2, RZ, 0xfc, !PT ;  /* 0x0000000212097812 */ /* 0x000fe200078efcff */
[----:B------:R-:W-:Y:S01]  /*71d0*/  IMAD.MOV.U32 R8, RZ, RZ, RZ ;  /* 0x000000ffff087224 */ /* 0x000fe200078e00ff */
[----:B------:R-:W-:Y:S01]  /*71e0*/  ULDC UR4, c[0x0][0x600] ;  /* 0x0001800000047ab9 */ /* 0x000fe20000000800 */
[----:B------:R-:W-:Y:S01]  /*71f0*/  UMOV UR7, 0x1 ;  /* 0x0000000100077882 */ /* 0x000fe20000000000 */
[----:B------:R-:W-:-:S02]  /*7200*/  UIADD3 UR4, UR4, -0x1, URZ ;  /* 0xffffffff04047890 */ /* 0x000fc4000fffe03f */
[----:B------:R-:W-:Y:S02]  /*7210*/  USHF.L.U32 UR5, UR7, UR5, URZ ;  /* 0x0000000507057299 */ /* 0x000fe4000800063f */
[----:B------:R-:W-:Y:S01]  /*7220*/  ULOP3.LUT UR6, URZ, UR6, URZ, 0x33, !UPT ;  /* 0x000000063f067292 */ /* 0x000fe2000f8e333f */
[----:B------:R-:W-:Y:S01]  /*7230*/  ULDC.64 UR30, c[0x0][0x198] ;  /* 0x00006600001e7ab9 */ /* 0x000fe20000000a00 */
[----:B0-----:R-:W-:-:S05]  /*7240*/  VIADD R3, R3, 0x3f ;  /* 0x0000003f03037836 */ /* 0x001fca0000000000 */
[----:B------:R-:W-:-:S04]  /*7250*/  SHF.R.S32.HI R4, RZ, 0x1f, R3 ;  /* 0x0000001fff047819 */ /* 0x000fc80000011403 */
[----:B------:R-:W-:Y:S01]  /*7260*/  LEA.HI R4, R4, R3, RZ, 0x6 ;  /* 0x0000000304047211 */ /* 0x000fe200078f30ff */
[C---:B-1----:R-:W-:Y:S02]  /*7270*/  IMAD.SHL.U32 R12, R13.reuse, 0x20, RZ ;  /* 0x000000200d0c7824 */ /* 0x042fe400078e00ff */
[----:B------:R-:W-:Y:S01]  /*7280*/  IMAD.SHL.U32 R13, R13, 0x400, RZ ;  /* 0x000004000d0d7824 */ /* 0x000fe200078e00ff */
[----:B------:R-:W-:Y:S01]  /*7290*/  SHF.R.S32.HI R11, RZ, 0x6, R4 ;  /* 0x00000006ff0b7819 */ /* 0x000fe20000011404 */
[----:B------:R-:W-:Y:S01]  /*72a0*/  IMAD.MOV.U32 R3, RZ, RZ, 0x1 ;  /* 0x00000001ff037424 */ /* 0x000fe200078e00ff */
[----:B------:R-:W-:Y:S02]  /*72b0*/  LOP3.LUT R12, R12, 0x60, RZ, 0xc0, !PT ;  /* 0x000000600c0c7812 */ /* 0x000fe400078ec0ff */
[----:B------:R-:W-:Y:S01]  /*72c0*/  LOP3.LUT R13, R13, 0xc00, RZ, 0xc0, !PT ;  /* 0x00000c000d0d7812 */ /* 0x000fe200078ec0ff */
[----:B------:R-:W-:-:S07]  /*72d0*/  VIADD R19, R11, 0x1 ;  /* 0x000000010b137836 */ /* 0x000fce0000000000 */
.L_x_177:
[----:B------:R-:W-:-:S03]  /*72e0*/  UMOV UR7, 0xffffffff ;  /* 0xffffffff00077882 */ /* 0x000fc60000000000 */
[----:B------:R-:W-:Y:S05]  /*72f0*/  BRA.DIV UR7, `(.L_x_167) ;  /* 0x0000000e07b07947 */ /* 0x000fea000b800000 */
[----:B------:R-:W-:-:S13]  /*7300*/  ELECT P6, URZ, PT ;  /* 0x00000000003f782f */ /* 0x000fda00038c0000 */
.L_x_187:
[----:B------:R-:W0:Y:S01]  /*7310*/  LDC R4, c[0x0][0x28c] ;  /* 0x0000a300ff047b82 */ /* 0x000e220000000800 */
[----:B------:R-:W-:Y:S01]  /*7320*/  BSSY B1, `(.L_x_168) ;  /* 0x0000044000017945 */ /* 0x000fe20003800000 */
[----:B0-----:R-:W-:-:S13]  /*7330*/  ISETP.LT.OR P6, PT, R4, 0x1, !P6 ;  /* 0x000000010400780c */ /* 0x001fda00077c1670 */
[----:B------:R-:W-:Y:S05]  /*7340*/  @P6 BRA `(.L_x_169) ;  /* 0x0000000400046947 */ /* 0x000fea0003800000 */
[----:B------:R-:W-:Y:S02]  /*7350*/  IMAD R21, R21, 0x80, R12 ;  /* 0x0000008015157824 */ /* 0x000fe400078e020c */
[----:B------:R-:W-:Y:S02]  /*7360*/  IMAD.SHL.U32 R20, R20, 0x80, RZ ;  /* 0x0000008014147824 */ /* 0x000fe400078e00ff */
[----:B------:R-:W-:Y:S02]  /*7370*/  IMAD.MOV.U32 R22, RZ, RZ, RZ ;  /* 0x000000ffff167224 */ /* 0x000fe400078e00ff */
[----:B------:R-:W-:Y:S02]  /*7380*/  IMAD.MOV.U32 R4, RZ, RZ, R19 ;  /* 0x000000ffff047224 */ /* 0x000fe400078e0013 */
[----:B------:R-:W-:Y:S02]  /*7390*/  IMAD.MOV.U32 R5, RZ, RZ, R3 ;  /* 0x000000ffff057224 */ /* 0x000fe400078e0003 */
[----:B------:R-:W-:-:S07]  /*73a0*/  IMAD.MOV.U32 R6, RZ, RZ, R8 ;  /* 0x000000ffff067224 */ /* 0x000fce00078e0008 */
.L_x_172:
[----:B------:R-:W0:Y:S01]  /*73b0*/  S2R R15, SR_CgaCtaId ;  /* 0x00000000000f7919 */ /* 0x000e220000008800 */
[----:B------:R-:W-:Y:S02]  /*73c0*/  MOV R14, 0x400 ;  /* 0x00000400000e7802 */ /* 0x000fe40000000f00 */
[----:B------:R-:W-:Y:S02]  /*73d0*/  ISETP.NE.AND P1, PT, R0, RZ, PT ;  /* 0x000000ff0000720c */ /* 0x000fe40003f25270 */
[----:B0-----:R-:W-:Y:S02]  /*73e0*/  LEA R25, R15, R14, 0x18 ;  /* 0x0000000e0f197211 */ /* 0x001fe400078ec0ff */
[----:B------:R-:W-:-:S09]  /*73f0*/  SHF.L.U32 R14, R5, 0x1f, RZ ;  /* 0x0000001f050e7819 */ /* 0x000fd200000006ff */
[----:B------:R-:W0:Y:S01]  /*7400*/  @!P1 LDC R15, c[0x0][0x500] ;  /* 0x00014000ff0f9b82 */ /* 0x000e220000000800 */
[----:B------:R-:W-:-:S04]  /*7410*/  IMAD R23, R6, 0x8, R25 ;  /* 0x0000000806177824 */ /* 0x000fc800078e0219 */
[----:B------:R-:W1:Y:S02]  /*7420*/  SYNCS.PHASECHK.TRANS64.TRYWAIT P0, [R23+URZ+0x18], R14 ;  /* 0x0000180e170075a7 */ /* 0x000e64000800017f */
[----:B-1----:R-:W-:Y:S05]  /*7430*/  @!P0 BRA `(.L_x_170) ;  /* 0x0000000c00808947 */ /* 0x002fea0003800000 */
.L_x_188:
[----:B-1----:R-:W-:Y:S01]  /*7440*/  PRMT R14, R9, 0x9910, RZ ;  /* 0x00009910090e7816 */ /* 0x002fe200000000ff */
[----:B0-----:R0:W-:Y:S03]  /*7450*/  @!P1 SYNCS.ARRIVE.TRANS64 RZ, [R23+URZ], R15 ;  /* 0x0000000f17ff99a7 */ /* 0x0011e6000800003f */
[----:B------:R-:W-:-:S13]  /*7460*/  ISETP.NE.AND P0, PT, R14, 0x2, PT ;  /* 0x000000020e00780c */ /* 0x000fda0003f05270 */
[----:B0-----:R-:W-:Y:S05]  /*7470*/  @P0 BRA `(.L_x_171) ;  /* 0x0000000000040947 */ /* 0x001fea0003800000 */
[----:B------:R-:W-:Y:S01]  /*7480*/  BPT.TRAP 0x1 ;  /* 0x000000040000795c */ /* 0x000fe20000300000 */
.L_x_171:
[----:B------:R-:W-:Y:S01]  /*7490*/  IMAD R14, R6, 0x8000, R25 ;  /* 0x00008000060e7824 */ /* 0x000fe200078e0219 */
[----:B------:R-:W-:Y:S01]  /*74a0*/  R2UR UR34, R22 ;  /* 0x00000000162272ca */ /* 0x000fe200000e0000 */
[----:B------:R-:W-:Y:S01]  /*74b0*/  VIADD R4, R4, 0xffffffff ;  /* 0xffffffff04047836 */ /* 0x000fe20000000000 */
[----:B------:R-:W-:Y:S01]  /*74c0*/  R2UR UR33, R23 ;  /* 0x00000000172172ca */ /* 0x000fe200000e0000 */
[----:B------:R-:W-:Y:S01]  /*74d0*/  UIADD3 UR14, UP0, UR30, 0xf0, URZ ;  /* 0x000000f01e0e7890 */ /* 0x000fe2000ff1e03f */
[----:B------:R-:W-:Y:S01]  /*74e0*/  R2UR UR24, R14 ;  /* 0x000000000e1872ca */ /* 0x000fe200000e0000 */
[----:B------:R-:W-:Y:S01]  /*74f0*/  IMAD R14, R6, 0x2000, R13 ;  /* 0x00002000060e7824 */ /* 0x000fe200078e020d */
[----:B------:R-:W-:Y:S01]  /*7500*/  R2UR UR36, R7 ;  /* 0x00000000072472ca */ /* 0x000fe200000e0000 */
[----:B------:R-:W-:Y:S01]  /*7510*/  UIADD3 UR42, UP1, UR30, 0x1f0, URZ ;  /* 0x000001f01e2a7890 */ /* 0x000fe2000ff3e03f */
[----:B------:R-:W-:Y:S01]  /*7520*/  R2UR UR35, R20 ;  /* 0x00000000142372ca */ /* 0x000fe200000e0000 */
[----:B------:R-:W-:Y:S01]  /*7530*/  IMAD R14, R14, 0x4, R25 ;  /* 0x000000040e0e7824 */ /* 0x000fe200078e0219 */
[----:B------:R-:W-:Y:S01]  /*7540*/  R2UR UR19, R21 ;  /* 0x00000000151372ca */ /* 0x000fe200000e0000 */
[----:B------:R-:W-:Y:S01]  /*7550*/  UIADD3.X UR15, URZ, UR31, URZ, UP0, !UPT ;  /* 0x0000001f3f0f7290 */ /* 0x000fe200087fe43f */
[----:B------:R-:W-:Y:S01]  /*7560*/  ISETP.GT.AND P1, PT, R4, 0x1, PT ;  /* 0x000000010400780c */ /* 0x000fe20003f24270 */
[----:B------:R-:W-:Y:S01]  /*7570*/  UIADD3 UR26, UR34, 0x20, URZ ;  /* 0x00000020221a7890 */ /* 0x000fe2000fffe03f */
[----:B------:R-:W-:Y:S01]  /*7580*/  R2UR UR8, R14 ;  /* 0x000000000e0872ca */ /* 0x000fe200000e0000 */
[----:B------:R-:W-:Y:S01]  /*7590*/  UIADD3.X UR43, URZ, UR31, URZ, UP1, !UPT ;  /* 0x0000001f3f2b7290 */ /* 0x000fe20008ffe43f */
[----:B------:R-:W-:Y:S01]  /*75a0*/  VIADD R6, R6, 0x1 ;  /* 0x0000000106067836 */ /* 0x000fe20000000000 */
[----:B------:R-:W-:Y:S01]  /*75b0*/  UIADD3 UR32, UR24, 0x100, URZ ;  /* 0x0000010018207890 */ /* 0x000fe2000fffe03f */
[----:B------:R-:W-:Y:S01]  /*75c0*/  VIADD R22, R22, 0x40 ;  /* 0x0000004016167836 */ /* 0x000fe20000000000 */
[----:B------:R-:W-:Y:S01]  /*75d0*/  UIADD3 UR24, UR24, 0x4100, URZ ;  /* 0x0000410018187890 */ /* 0x000fe2000fffe03f */
[----:B------:R-:W-:Y:S01]  /*75e0*/  UMOV UR22, 0x0 ;  /* 0x0000000000167882 */ /* 0x000fe20000000000 */
[----:B------:R-:W-:Y:S01]  /*75f0*/  UMOV UR23, 0x10000000 ;  /* 0x1000000000177882 */ /* 0x000fe20000000000 */
[----:B------:R-:W-:Y:S01]  /*7600*/  ISETP.NE.AND P0, PT, R6, 0x3, PT ;  /* 0x000000030600780c */ /* 0x000fe20003f05270 */
[----:B------:R-:W-:Y:S01]  /*7610*/  UMOV UR25, UR33 ;  /* 0x0000002100197c82 */ /* 0x000fe20008000000 */
[----:B------:R-:W-:Y:S01]  /*7620*/  UMOV UR28, UR36 ;  /* 0x00000024001c7c82 */ /* 0x000fe20008000000 */
[----:B------:R-:W-:-:S02]  /*7630*/  UMOV UR27, UR35 ;  /* 0x00000023001b7c82 */ /* 0x000fc40008000000 */
[----:B------:R-:W-:Y:S01]  /*7640*/  UIADD3 UR16, UR8, 0x18100, URZ ;  /* 0x0001810008107890 */ /* 0x000fe2000fffe03f */
[----:B------:R0:W-:Y:S01]  /*7650*/  UTMALDG.3D [UR32], [UR14], desc[UR22] ;  /* 0x000016200e0075b4 */ /* 0x0001e20008011000 */
[----:B------:R-:W-:Y:S01]  /*7660*/  UIADD3 UR8, UR8, 0x1c100, URZ ;  /* 0x0001c10008087890 */ /* 0x000fe2000fffe03f */
[----:B------:R-:W-:Y:S01]  /*7670*/  SEL R14, RZ, 0x1, P0 ;  /* 0x00000001ff0e7807 */ /* 0x000fe20000000000 */
[----:B------:R-:W-:Y:S01]  /*7680*/  UMOV UR7, 0xf0000 ;  /* 0x000f000000077882 */ /* 0x000fe20000000000 */
[----:B------:R-:W-:Y:S01]  /*7690*/  UMOV UR17, UR33 ;  /* 0x0000002100117c82 */ /* 0x000fe20008000000 */
[----:B------:R-:W-:Y:S01]  /*76a0*/  UMOV UR18, UR34 ;  /* 0x0000002200127c82 */ /* 0x000fe20008000000 */
[----:B------:R-:W-:Y:S01]  /*76b0*/  UMOV UR20, UR36 ;  /* 0x0000002400147c82 */ /* 0x000fe20008000000 */
[----:B------:R-:W-:Y:S01]  /*76c0*/  UMOV UR9, UR33 ;  /* 0x0000002100097c82 */ /* 0x000fe20008000000 */
[----:B------:R-:W-:Y:S01]  /*76d0*/  UMOV UR11, UR19 ;  /* 0x00000013000b7c82 */ /* 0x000fe20008000000 */
[----:B------:R-:W-:Y:S01]  /*76e0*/  UMOV UR12, UR36 ;  /* 0x00000024000c7c82 */ /* 0x000fe20008000000 */
[----:B------:R0:W-:Y:S01]  /*76f0*/  UTMALDG.3D [UR24], [UR14], desc[UR22] ;  /* 0x000016180e0075b4 */ /* 0x0001e20008011000 */
[----:B------:R-:W-:Y:S01]  /*7700*/  UMOV UR10, UR26 ;  /* 0x0000001a000a7c82 */ /* 0x000fe20008000000 */
[----:B------:R-:W-:-:S02]  /*7710*/  LOP3.LUT R5, R5, R14, RZ, 0x3c, !PT ;  /* 0x0000000e05057212 */ /* 0x000fc400078e3cff */
[----:B------:R-:W-:Y:S01]  /*7720*/  SEL R6, R6, RZ, P0 ;  /* 0x000000ff06067207 */ /* 0x000fe20000000000 */
[----:B------:R0:W-:Y:S01]  /*7730*/  UTMALDG.3D.MULTICAST [UR16], [UR42], UR7, desc[UR22] ;  /* 0x000016102a0073b4 */ /* 0x0001e20008011807 */
[----:B------:R0:W-:Y:S02]  /*7740*/  UTMALDG.3D.MULTICAST [UR8], [UR42], UR7, desc[UR22] ;  /* 0x000016082a0073b4 */ /* 0x0001e40008011807 */
[----:B0-----:R-:W-:Y:S05]  /*7750*/  @P1 BRA `(.L_x_172) ;  /* 0xfffffffc00141947 */ /* 0x001fea000383ffff */
.L_x_169:
[----:B------:R-:W-:Y:S05]  /*7760*/  BSYNC B1 ;  /* 0x0000000000017941 */ /* 0x000fea0003800000 */
.L_x_168:
[----:B------:R-:W-:Y:S01]  /*7770*/  LOP3.LUT P1, RZ, R10, 0xff, RZ, 0xc0, !PT ;  /* 0x000000ff0aff7812 */ /* 0x000fe2000782c0ff */
[C---:B------:R-:W-:Y:S01]  /*7780*/  IMAD.IADD R7, R11.reuse, 0x1, R8 ;  /* 0x000000010b077824 */ /* 0x040fe200078e0208 */
[----:B------:R-:W-:Y:S01]  /*7790*/  ULDC.64 UR8, c[0x0][0x650] ;  /* 0x0001940000087ab9 */ /* 0x000fe20000000a00 */
[----:B------:R-:W-:Y:S01]  /*77a0*/  ISETP.GE.U32.AND P2, PT, R11, 0x3, PT ;  /* 0x000000030b00780c */ /* 0x000fe20003f46070 */
[----:B------:R-:W-:Y:S01]  /*77b0*/  BSSY B1, `(.L_x_173) ;  /* 0x000006c000017945 */ /* 0x000fe20003800000 */
[----:B------:R-:W-:Y:S01]  /*77c0*/  IMAD.MOV.U32 R20, RZ, RZ, -0x1 ;  /* 0xffffffffff147424 */ /* 0x000fe200078e00ff */
[----:B------:R-:W-:Y:S01]  /*77d0*/  ISETP.GT.U32.AND P0, PT, R7, 0x2, PT ;  /* 0x000000020700780c */ /* 0x000fe20003f04070 */
[----:B------:R-:W-:Y:S01]  /*77e0*/  IMAD.MOV.U32 R21, RZ, RZ, -0x1 ;  /* 0xffffffffff157424 */ /* 0x000fe200078e00ff */
[----:B------:R-:W-:Y:S02]  /*77f0*/  PRMT R10, RZ, 0x7610, R10 ;  /* 0x00007610ff0a7816 */ /* 0x000fe4000000000a */
[----:B------:R-:W-:-:S03]  /*7800*/  ISETP.LT.U32.AND P0, PT, R11, 0x3, P0 ;  /* 0x000000030b00780c */ /* 0x000fc60000701070 */
[----:B------:R-:W0:Y:S01]  /*7810*/  @P1 S2R R5, SR_CgaCtaId ;  /* 0x0000000000051919 */ /* 0x000e220000008800 */
[----:B------:R-:W-:-:S04]  /*7820*/  @P1 MOV R4, 0x400 ;  /* 0x0000040000041802 */ /* 0x000fc80000000f00 */
[----:B0-----:R-:W-:Y:S01]  /*7830*/  @P1 LEA R6, R5, R4, 0x18 ;  /* 0x0000000405061211 */ /* 0x001fe200078ec0ff */
[----:B------:R-:W-:Y:S01]  /*7840*/  IMAD.WIDE.U32 R4, R7, -0x55555555, RZ ;  /* 0xaaaaaaab07047825 */ /* 0x000fe200078e00ff */
[----:B------:R-:W-:Y:S02]  /*7850*/  SEL R4, RZ, 0x1, !P0 ;  /* 0x00000001ff047807 */ /* 0x000fe40004000000 */
[----:B------:R0:W-:Y:S01]  /*7860*/  @P1 SYNCS.ARRIVE.TRANS64.A1T0 RZ, [R6+URZ+0x48], RZ ;  /* 0x000048ff06ff19a7 */ /* 0x0001e2000810003f */
[----:B------:R-:W-:Y:S02]  /*7870*/  IADD3 R16, P1, R16, UR38, RZ ;  /* 0x0000002610107c10 */ /* 0x000fe4000ff3e0ff */
[----:B------:R-:W-:Y:S02]  /*7880*/  LOP3.LUT R3, R3, R4, RZ, 0x3c, !PT ;  /* 0x0000000403037212 */ /* 0x000fe400078e3cff */
[----:B------:R-:W-:Y:S02]  /*7890*/  IADD3.X R17, R17, UR41, RZ, P1, !PT ;  /* 0x0000002911117c10 */ /* 0x000fe40008ffe4ff */
[----:B------:R-:W-:-:S02]  /*78a0*/  ISETP.GE.U32.AND P0, PT, R16, UR8, PT ;  /* 0x0000000810007c0c */ /* 0x000fc4000bf06070 */
[----:B0-----:R-:W-:Y:S02]  /*78b0*/  SHF.R.U32.HI R6, RZ, 0x1, R5 ;  /* 0x00000001ff067819 */ /* 0x001fe40000011605 */
[----:B------:R-:W-:Y:S02]  /*78c0*/  ISETP.GE.U32.AND.EX P0, PT, R17, UR9, PT, P0 ;  /* 0x0000000911007c0c */ /* 0x000fe4000bf06100 */
[----:B------:R-:W-:Y:S01]  /*78d0*/  @P2 LOP3.LUT R3, R3, 0x1, R6, 0x78, !PT ;  /* 0x0000000103032812 */ /* 0x000fe200078e7806 */
[----:B------:R-:W-:Y:S01]  /*78e0*/  IMAD R8, R6, -0x3, R7 ;  /* 0xfffffffd06087824 */ /* 0x000fe200078e0207 */
[----:B------:R-:W-:Y:S01]  /*78f0*/  PRMT R4, RZ, 0x7610, R4 ;  /* 0x00007610ff047816 */ /* 0x000fe20000000004 */
[----:B------:R-:W-:-:S08]  /*7900*/  IMAD.MOV.U32 R7, RZ, RZ, -0x1 ;  /* 0xffffffffff077424 */ /* 0x000fd000078e00ff */
[----:B------:R-:W-:Y:S05]  /*7910*/  @P0 BRA `(.L_x_174) ;  /* 0x0000000400540947 */ /* 0x000fea0003800000 */
[----:B------:R-:W0:Y:S01]  /*7920*/  S2R R15, SR_CTAID.X ;  /* 0x00000000000f7919 */ /* 0x000e220000002500 */
[----:B------:R-:W-:Y:S01]  /*7930*/  ULDC.64 UR8, c[0x0][0x628] ;  /* 0x00018a0000087ab9 */ /* 0x000fe20000000a00 */
[----:B------:R-:W-:Y:S01]  /*7940*/  ULDC UR10, c[0x0][0x630] ;  /* 0x00018c00000a7ab9 */ /* 0x000fe20000000800 */
[----:B------:R-:W-:Y:S01]  /*7950*/  ISETP.NE.U32.AND P0, PT, RZ, UR8, PT ;  /* 0x00000008ff007c0c */ /* 0x000fe2000bf05070 */
[----:B------:R-:W1:Y:S01]  /*7960*/  S2R R20, SR_CTAID.Y ;  /* 0x0000000000147919 */ /* 0x000e620000002600 */
[----:B------:R-:W-:Y:S01]  /*7970*/  ULDC UR11, c[0x0][0x150] ;  /* 0x00005400000b7ab9 */ /* 0x000fe20000000800 */
[----:B------:R-:W-:Y:S01]  /*7980*/  IMAD.MOV.U32 R4, RZ, RZ, R16 ;  /* 0x000000ffff047224 */ /* 0x000fe200078e0010 */
[----:B------:R-:W-:Y:S01]  /*7990*/  ISETP.NE.AND.EX P0, PT, RZ, UR9, PT, P0 ;  /* 0x00000009ff007c0c */ /* 0x000fe2000bf05300 */
[----:B------:R-:W-:Y:S01]  /*79a0*/  IMAD.MOV.U32 R5, RZ, RZ, R17 ;  /* 0x000000ffff057224 */ /* 0x000fe200078e0011 */
[----:B0-----:R-:W-:-:S11]  /*79b0*/  I2FP.F32.U32 R22, R15 ;  /* 0x0000000f00167245 */ /* 0x001fd60000201000 */
[----:B------:R-:W-:Y:S05]  /*79c0*/  @!P0 BRA `(.L_x_175) ;  /* 0x0000000000288947 */ /* 0x000fea0003800000 */
[----:B------:R-:W-:Y:S02]  /*79d0*/  ULDC UR7, c[0x0][0x634] ;  /* 0x00018d0000077ab9 */ /* 0x000fe40000000800 */
[----:B------:R-:W-:-:S05]  /*79e0*/  IADD3 R5, P0, R16, UR7, RZ ;  /* 0x0000000710057c10 */ /* 0x000fca000ff1e0ff */
[----:B------:R-:W-:-:S04]  /*79f0*/  IMAD.X R21, RZ, RZ, R17, P0 ;  /* 0x000000ffff157224 */ /* 0x000fc800000e0611 */
[----:B------:R-:W-:-:S04]  /*7a00*/  IMAD.WIDE.U32 R6, R21, UR8, RZ ;  /* 0x0000000815067c25 */ /* 0x000fc8000f8e00ff */
[----:B------:R-:W-:-:S04]  /*7a10*/  IMAD.WIDE.U32 R6, P0, R5, UR9, R6 ;  /* 0x0000000905067c25 */ /* 0x000fc8000f800006 */
[----:B------:R-:W-:-:S04]  /*7a20*/  IMAD.WIDE.U32 R4, R5, UR8, RZ ;  /* 0x0000000805047c25 */ /* 0x000fc8000f8e00ff */
[----:B------:R-:W-:Y:S01]  /*7a30*/  IMAD.MOV.U32 R4, RZ, RZ, R7 ;  /* 0x000000ffff047224 */ /* 0x000fe200078e0007 */
[----:B------:R-:W-:Y:S01]  /*7a40*/  IADD3 RZ, P1, R5, R6, RZ ;  /* 0x0000000605ff7210 */ /* 0x000fe20007f3e0ff */
[----:B------:R-:W-:-:S04]  /*7a50*/  IMAD.X R5, RZ, RZ, RZ, P0 ;  /* 0x000000ffff057224 */ /* 0x000fc800000e06ff */
[----:B------:R-:W-:-:S08]  /*7a60*/  IMAD.WIDE.U32.X R4, R21, UR9, R4, P1 ;  /* 0x0000000915047c25 */ /* 0x000fd000088e0404 */
.L_x_175:
[--C-:B------:R-:W-:Y:S01]  /*7a70*/  SHF.R.U64 R14, R4, UR10, R5.reuse ;  /* 0x0000000a040e7c19 */ /* 0x100fe20008001205 */
[----:B------:R-:W-:Y:S01]  /*7a80*/  FMUL R22, R22, UR11 ;  /* 0x0000000b16167c20 */ /* 0x000fe20008400000 */
[----:B------:R-:W-:Y:S01]  /*7a90*/  SHF.R.U32.HI R4, RZ, UR10, R5 ;  /* 0x0000000aff047c19 */ /* 0x000fe20008011605 */
[----:B------:R-:W0:Y:S01]  /*7aa0*/  LDC R6, c[0x0][0x144] ;  /* 0x00005100ff067b82 */ /* 0x000e220000000800 */
[----:B------:R-:W-:Y:S01]  /*7ab0*/  IADD3 R5, P0, RZ, -R14, RZ ;  /* 0x8000000eff057210 */ /* 0x000fe20007f1e0ff */
[----:B------:R-:W-:Y:S01]  /*7ac0*/  ULDC UR7, c[0x0][0x154] ;  /* 0x0000550000077ab9 */ /* 0x000fe20000000800 */
[----:B-1----:R-:W-:Y:S01]  /*7ad0*/  I2FP.F32.U32 R7, R20 ;  /* 0x0000001400077245 */ /* 0x002fe20000201000 */
[----:B------:R-:W1:Y:S01]  /*7ae0*/  F2I.U32.TRUNC.NTZ R22, R22 ;  /* 0x0000001600167305 */ /* 0x000e62000020f000 */
[----:B------:R-:W-:Y:S01]  /*7af0*/  ULDC.64 UR8, c[0x0][0x620] ;  /* 0x0001880000087ab9 */ /* 0x000fe20000000a00 */
[----:B------:R-:W-:Y:S01]  /*7b00*/  IMAD.X R4, RZ, RZ, ~R4, P0 ;  /* 0x000000ffff047224 */ /* 0x000fe200000e0e04 */
[----:B------:R-:W-:Y:S01]  /*7b10*/  ISETP.NE.AND P2, PT, R2, 0x1, PT ;  /* 0x000000010200780c */ /* 0x000fe20003f45270 */
[----:B------:R-:W-:Y:S01]  /*7b20*/  FMUL R23, R7, UR7 ;  /* 0x0000000707177c20 */ /* 0x000fe20008400000 */
[----:B------:R-:W2:Y:S01]  /*7b30*/  LDC R25, c[0x0][0x148] ;  /* 0x00005200ff197b82 */ /* 0x000ea20000000800 */
[----:B------:R-:W-:Y:S01]  /*7b40*/  IMAD R4, R4, UR8, RZ ;  /* 0x0000000804047c24 */ /* 0x000fe2000f8e02ff */
[----:B------:R-:W-:-:S03]  /*7b50*/  ULDC UR7, c[0x0][0x618] ;  /* 0x0001860000077ab9 */ /* 0x000fc60000000800 */
[----:B------:R-:W3:Y:S01]  /*7b60*/  F2I.U32.TRUNC.NTZ R23, R23 ;  /* 0x0000001700177305 */ /* 0x000ee2000020f000 */
[C---:B------:R-:W-:Y:S02]  /*7b70*/  IMAD R7, R5.reuse, UR9, R4 ;  /* 0x0000000905077c24 */ /* 0x040fe4000f8e0204 */
[----:B------:R-:W-:Y:S01]  /*7b80*/  IMAD.WIDE.U32 R4, R5, UR8, R16 ;  /* 0x0000000805047c25 */ /* 0x000fe2000f8e0010 */
[----:B------:R-:W-:Y:S02]  /*7b90*/  ULDC.64 UR8, c[0x0][0x640] ;  /* 0x0001900000087ab9 */ /* 0x000fe40000000a00 */
[----:B------:R-:W-:Y:S01]  /*7ba0*/  ISETP.NE.U32.AND P0, PT, RZ, UR8, PT ;  /* 0x00000008ff007c0c */ /* 0x000fe2000bf05070 */
[----:B------:R-:W-:Y:S02]  /*7bb0*/  IMAD.IADD R5, R5, 0x1, R7 ;  /* 0x0000000105057824 */ /* 0x000fe400078e0207 */
[----:B-1----:R-:W-:Y:S01]  /*7bc0*/  IMAD.MOV R22, RZ, RZ, -R22 ;  /* 0x000000ffff167224 */ /* 0x002fe200078e0a16 */
[----:B------:R-:W-:-:S02]  /*7bd0*/  ISETP.NE.AND.EX P0, PT, RZ, UR9, PT, P0 ;  /* 0x00000009ff007c0c */ /* 0x000fc4000bf05300 */
[----:B------:R-:W-:Y:S01]  /*7be0*/  SHF.R.U64 R21, R4, UR7, R5 ;  /* 0x0000000704157c19 */ /* 0x000fe20008001205 */
[----:B0-----:R-:W-:Y:S01]  /*7bf0*/  IMAD R15, R6, R22, R15 ;  /* 0x00000016060f7224 */ /* 0x001fe200078e020f */
[----:B------:R-:W-:Y:S01]  /*7c00*/  SHF.R.U32.HI R4, RZ, UR7, R5 ;  /* 0x00000007ff047c19 */ /* 0x000fe20008011605 */
[----:B------:R-:W-:Y:S01]  /*7c10*/  ULDC UR7, c[0x0][0x608] ;  /* 0x0001820000077ab9 */ /* 0x000fe20000000800 */
[----:B---3--:R-:W-:Y:S02]  /*7c20*/  IMAD.MOV R6, RZ, RZ, -R23 ;  /* 0x000000ffff067224 */ /* 0x008fe400078e0a17 */
[--C-:B------:R-:W-:Y:S02]  /*7c30*/  SHF.R.U64 R22, R21, UR7, R4.reuse ;  /* 0x0000000715167c19 */ /* 0x100fe40008001204 */
[----:B------:R-:W-:Y:S01]  /*7c40*/  SHF.R.U32.HI R5, RZ, UR7, R4 ;  /* 0x00000007ff057c19 */ /* 0x000fe20008011604 */
[----:B------:R-:W-:Y:S01]  /*7c50*/  ULDC UR7, c[0x0][0x658] ;  /* 0x0001960000077ab9 */ /* 0x000fe20000000800 */
[----:B--2---:R-:W-:-:S02]  /*7c60*/  @P2 IMAD R15, R25, R6, R20 ;  /* 0x00000006190f2224 */ /* 0x004fc400078e0214 */
[--C-:B------:R-:W-:Y:S02]  /*7c70*/  SHF.R.U64 R20, R22, UR7, R5.reuse ;  /* 0x0000000716147c19 */ /* 0x100fe40008001205 */
[----:B------:R-:W-:-:S03]  /*7c80*/  SHF.R.U32.HI R23, RZ, UR7, R5 ;  /* 0x00000007ff177c19 */ /* 0x000fc60008011605 */
[----:B------:R-:W-:Y:S02]  /*7c90*/  IMAD.MOV.U32 R6, RZ, RZ, R20 ;  /* 0x000000ffff067224 */ /* 0x000fe400078e0014 */
[----:B------:R-:W-:Y:S01]  /*7ca0*/  IMAD.MOV.U32 R5, RZ, RZ, R23 ;  /* 0x000000ffff057224 */ /* 0x000fe200078e0017 */
[----:B------:R-:W-:Y:S06]  /*7cb0*/  @!P0 BRA `(.L_x_176) ;  /* 0x00000000002c8947 */ /* 0x000fec0003800000 */
        /* <DEDUP_REMOVED lines=9> */
[----:B------:R-:W-:-:S04]  /*7d50*/  IMAD.WIDE.U32.X R4, R23, UR9, R4, P1 ;  /* 0x0000000917047c25 */ /* 0x000fc800088e0404 */
[----:B------:R-:W-:-:S07]  /*7d60*/  IMAD.MOV.U32 R6, RZ, RZ, R4 ;  /* 0x000000ffff067224 */ /* 0x000fce00078e0004 */
.L_x_176:
[----:B------:R-:W-:Y:S01]  /*7d70*/  ULDC UR7, c[0x0][0x648] ;  /* 0x0001920000077ab9 */ /* 0x000fe20000000800 */
[----:B------:R-:W-:Y:S01]  /*7d80*/  LOP3.LUT R4, R22, UR6, RZ, 0xc0, !PT ;  /* 0x0000000616047c12 */ /* 0x000fe2000f8ec0ff */
[----:B------:R-:W-:Y:S01]  /*7d90*/  ULDC UR8, c[0x0][0x610] ;  /* 0x0001840000087ab9 */ /* 0x000fe20000000800 */
[----:B------:R-:W-:Y:S01]  /*7da0*/  SHF.R.U64 R5, R6, UR7, R5 ;  /* 0x0000000706057c19 */ /* 0x000fe20008001205 */
[----:B------:R-:W-:Y:S01]  /*7db0*/  ULDC UR7, c[0x0][0x638] ;  /* 0x00018e0000077ab9 */ /* 0x000fe20000000800 */
[----:B------:R-:W-:-:S03]  /*7dc0*/  LOP3.LUT R21, R21, UR4, RZ, 0xc0, !PT ;  /* 0x0000000415157c12 */ /* 0x000fc6000f8ec0ff */
[----:B------:R-:W-:Y:S02]  /*7dd0*/  IMAD.MOV R7, RZ, RZ, -R5 ;  /* 0x000000ffff077224 */ /* 0x000fe400078e0a05 */
[----:B------:R-:W-:Y:S02]  /*7de0*/  IMAD R4, R5, UR5, R4 ;  /* 0x0000000505047c24 */ /* 0x000fe4000f8e0204 */
[----:B------:R-:W-:Y:S01]  /*7df0*/  IMAD R20, R7, UR7, R20 ;  /* 0x0000000707147c24 */ /* 0x000fe2000f8e0214 */
[----:B------:R-:W-:Y:S01]  /*7e00*/  ULDC UR7, c[0x0][0x600] ;  /* 0x0001800000077ab9 */ /* 0x000fe20000000800 */
[----:B------:R-:W-:Y:S02]  /*7e10*/  IMAD R15, R4, UR8, R15 ;  /* 0x00000008040f7c24 */ /* 0x000fe4000f8e020f */
[----:B------:R-:W-:Y:S02]  /*7e20*/  IMAD R20, R20, UR7, R21 ;  /* 0x0000000714147c24 */ /* 0x000fe4000f8e0215 */
[----:B------:R-:W-:-:S02]  /*7e30*/  IMAD.MOV.U32 R4, RZ, RZ, 0x1 ;  /* 0x00000001ff047424 */ /* 0x000fc400078e00ff */
[----:B------:R-:W-:Y:S01]  /*7e40*/  IMAD.MOV.U32 R7, RZ, RZ, R14 ;  /* 0x000000ffff077224 */ /* 0x000fe200078e000e */
[----:B------:R-:W-:Y:S02]  /*7e50*/  SEL R21, R20, R15, !P2 ;  /* 0x0000000f14157207 */ /* 0x000fe40005000000 */
[----:B------:R-:W-:-:S07]  /*7e60*/  SEL R20, R15, R20, !P2 ;  /* 0x000000140f147207 */ /* 0x000fce0005000000 */
.L_x_174:
[----:B------:R-:W-:Y:S05]  /*7e70*/  BSYNC B1 ;  /* 0x0000000000017941 */ /* 0x000fea0003800000 */
.L_x_173:
[----:B------:R-:W-:-:S13]  /*7e80*/  LOP3.LUT P0, RZ, R4, 0xff, RZ, 0xc0, !PT ;  /* 0x000000ff04ff7812 */ /* 0x000fda000780c0ff */
[----:B------:R-:W-:Y:S05]  /*7e90*/  @P0 BRA `(.L_x_177) ;  /* 0xfffffff400100947 */ /* 0x000fea000383ffff */
[----:B------:R-:W-:Y:S05]  /*7ea0*/  BSYNC B0 ;  /* 0x0000000000007941 */ /* 0x000fea0003800000 */
.L_x_166:
[----:B------:R-:W-:-:S03]  /*7eb0*/  UMOV UR7, 0xffffffff ;  /* 0xffffffff00077882 */ /* 0x000fc60000000000 */
[----:B------:R-:W-:Y:S05]  /*7ec0*/  BRA.DIV UR7, `(.L_x_178) ;  /* 0x0000000207f07947 */ /* 0x000fea000b800000 */
[----:B------:R-:W-:-:S13]  /*7ed0*/  ELECT P6, URZ, PT ;  /* 0x00000000003f782f */ /* 0x000fda00038c0000 */
.L_x_191:
[----:B------:R-:W-:Y:S04]  /*7ee0*/  BSSY B0, `(.L_x_179) ;  /* 0x0000022000007945 */ /* 0x000fe80003800000 */
[----:B------:R-:W-:Y:S05]  /*7ef0*/  @!P6 BRA `(.L_x_180) ;  /* 0x000000000080e947 */ /* 0x000fea0003800000 */
[----:B------:R-:W-:-:S04]  /*7f00*/  LOP3.LUT R18, R18, 0x2, RZ, 0xfc, !PT ;  /* 0x0000000212127812 */ /* 0x000fc800078efcff */
[----:B------:R-:W-:-:S13]  /*7f10*/  ISETP.NE.AND P0, PT, R18, 0x3, PT ;  /* 0x000000031200780c */ /* 0x000fda0003f05270 */
[----:B------:R-:W-:Y:S05]  /*7f20*/  @!P0 BRA `(.L_x_181) ;  /* 0x0000000000048947 */ /* 0x000fea0003800000 */
[----:B------:R-:W-:Y:S01]  /*7f30*/  BPT.TRAP 0x1 ;  /* 0x000000040000795c */ /* 0x000fe20000300000 */
.L_x_181:
[----:B------:R-:W0:Y:S01]  /*7f40*/  S2R R5, SR_CgaCtaId ;  /* 0x0000000000057919 */ /* 0x000e220000008800 */
[----:B------:R-:W-:Y:S02]  /*7f50*/  MOV R0, 0x400 ;  /* 0x0000040000007802 */ /* 0x000fe40000000f00 */
[----:B------:R-:W-:Y:S02]  /*7f60*/  SHF.L.U32 R2, R3, 0x1f, RZ ;  /* 0x0000001f03027819 */ /* 0x000fe400000006ff */
[----:B0-----:R-:W-:-:S05]  /*7f70*/  LEA R5, R5, R0, 0x18 ;  /* 0x0000000005057211 */ /* 0x001fca00078ec0ff */
[----:B------:R-:W-:-:S04]  /*7f80*/  VIADD R5, R5, 0x18 ;  /* 0x0000001805057836 */ /* 0x000fc80000000000 */
[C---:B------:R-:W-:Y:S02]  /*7f90*/  IMAD R7, R8.reuse, 0x8, R5 ;  /* 0x0000000808077824 */ /* 0x040fe400078e0205 */
[----:B------:R-:W-:Y:S02]  /*7fa0*/  VIADD R8, R8, 0x1 ;  /* 0x0000000108087836 */ /* 0x000fe40000000000 */
[----:B------:R-:W0:Y:S03]  /*7fb0*/  SYNCS.PHASECHK.TRANS64.TRYWAIT P0, [R7+URZ], R2 ;  /* 0x00000002070075a7 */ /* 0x000e26000800017f */
[----:B------:R-:W-:-:S04]  /*7fc0*/  ISETP.NE.AND P1, PT, R8, 0x3, PT ;  /* 0x000000030800780c */ /* 0x000fc80003f25270 */
[----:B------:R-:W-:Y:S02]  /*7fd0*/  SEL R0, RZ, 0x1, P1 ;  /* 0x00000001ff007807 */ /* 0x000fe40000800000 */
[----:B------:R-:W-:Y:S02]  /*7fe0*/  SEL R8, R8, RZ, P1 ;  /* 0x000000ff08087207 */ /* 0x000fe40000800000 */
[----:B------:R-:W-:-:S03]  /*7ff0*/  LOP3.LUT R9, R3, R0, RZ, 0x3c, !PT ;  /* 0x0000000003097212 */ /* 0x000fc600078e3cff */
[----:B------:R-:W-:Y:S01]  /*8000*/  IMAD R4, R8, 0x8, R5 ;  /* 0x0000000808047824 */ /* 0x000fe200078e0205 */
[----:B------:R-:W-:Y:S01]  /*8010*/  SHF.L.U32 R3, R9, 0x1f, RZ ;  /* 0x0000001f09037819 */ /* 0x000fe200000006ff */
[----:B0-----:R-:W-:Y:S06]  /*8020*/  @!P0 BRA `(.L_x_182) ;  /* 0x0000000000b88947 */ /* 0x001fec0003800000 */
.L_x_192:
[----:B------:R-:W1:Y:S01]  /*8030*/  SYNCS.PHASECHK.TRANS64.TRYWAIT P0, [R4+URZ], R3 ;  /* 0x00000003040075a7 */ /* 0x000e62000800017f */
[----:B------:R-:W-:-:S05]  /*8040*/  VIADD R0, R8, 0x1 ;  /* 0x0000000108007836 */ /* 0x000fca0000000000 */
[----:B------:R-:W-:-:S04]  /*8050*/  ISETP.NE.AND P1, PT, R0, 0x3, PT ;  /* 0x000000030000780c */ /* 0x000fc80003f25270 */
[----:B0-----:R-:W-:Y:S02]  /*8060*/  SEL R2, RZ, 0x1, P1 ;  /* 0x00000001ff027807 */ /* 0x001fe40000800000 */
[----:B------:R-:W-:Y:S02]  /*8070*/  SEL R0, R0, RZ, P1 ;  /* 0x000000ff00007207 */ /* 0x000fe40000800000 */
[----:B------:R-:W-:Y:S01]  /*8080*/  LOP3.LUT R2, R9, R2, RZ, 0x3c, !PT ;  /* 0x0000000209027212 */ /* 0x000fe200078e3cff */
[----:B-1----:R-:W-:Y:S06]  /*8090*/  @!P0 BRA `(.L_x_183) ;  /* 0x0000000000b08947 */ /* 0x002fec0003800000 */
.L_x_193:
[----:B------:R-:W-:Y:S01]  /*80a0*/  IMAD R5, R0, 0x8, R5 ;  /* 0x0000000800057824 */ /* 0x000fe200078e0205 */
[----:B------:R-:W-:-:S07]  /*80b0*/  SHF.L.U32 R0, R2, 0x1f, RZ ;  /* 0x0000001f02007819 */ /* 0x000fce00000006ff */
.L_x_184:
[----:B-1----:R1:W2:Y:S02]  /*80c0*/  SYNCS.PHASECHK.TRANS64.TRYWAIT P0, [R5+URZ], R0 ;  /* 0x00000000050075a7 */ /* 0x0022a4000800017f */
[----:B--2---:R-:W-:Y:S05]  /*80d0*/  @!P0 NANOSLEEP.SYNCS 0x989680 ;  /* 0x009896800000895d */ /* 0x004fea0003900000 */
[----:B------:R-:W2:Y:S02]  /*80e0*/  @!P0 SYNCS.PHASECHK.TRANS64 P0, [R5+URZ], R0 ;  /* 0x00000000050085a7 */ /* 0x000ea4000800007f */
[----:B--2---:R-:W-:Y:S05]  /*80f0*/  @!P0 BRA `(.L_x_184) ;  /* 0xfffffffc00f08947 */ /* 0x004fea000383ffff */
.L_x_180:
[----:B------:R-:W-:Y:S05]  /*8100*/  BSYNC B0 ;  /* 0x0000000000007941 */ /* 0x000fea0003800000 */
.L_x_179:
[----:B------:R-:W-:Y:S05]  /*8110*/  EXIT ;  /* 0x000000000000794d */ /* 0x000fea0003800000 */
.L_x_21:
[----:B-1----:R1:W2:Y:S02]  /*8120*/  SYNCS.PHASECHK.TRANS64.TRYWAIT P1, [R3+URZ], R0 ;  /* 0x00000000030075a7 */ /* 0x0022a4000802017f */
[----:B--2---:R-:W-:Y:S05]  /*8130*/  @!P1 NANOSLEEP.SYNCS 0x989680 ;  /* 0x009896800000995d */ /* 0x004fea0003900000 */
[----:B------:R-:W2:Y:S02]  /*8140*/  @!P1 SYNCS.PHASECHK.TRANS64 P1, [R3+URZ], R0 ;  /* 0x00000000030095a7 */ /* 0x000ea4000802007f */
[----:B--2---:R-:W-:Y:S05]  /*8150*/  @!P1 BRA `(.L_x_21) ;  /* 0xfffffffc00f09947 */ /* 0x004fea000383ffff */
[----:B------:R-:W-:Y:S05]  /*8160*/  BRA `(.L_x_20) ;  /* 0xffffff9400907947 */ /* 0x000fea000383ffff */
.L_x_26:
[----:B-1----:R1:W2:Y:S02]  /*8170*/  SYNCS.PHASECHK.TRANS64.TRYWAIT P1, [R5+URZ], R4 ;  /* 0x00000004050075a7 */ /* 0x0022a4000802017f */
[----:B--2---:R-:W-:Y:S05]  /*8180*/  @!P1 NANOSLEEP.SYNCS 0x989680 ;  /* 0x009896800000995d */ /* 0x004fea0003900000 */
[----:B------:R-:W2:Y:S02]  /*8190*/  @!P1 SYNCS.PHASECHK.TRANS64 P1, [R5+URZ], R4 ;  /* 0x00000004050095a7 */ /* 0x000ea4000802007f */
[----:B--2---:R-:W-:Y:S05]  /*81a0*/  @!P1 BRA `(.L_x_26) ;  /* 0xfffffffc00f09947 */ /* 0x004fea000383ffff */
[----:B------:R-:W-:Y:S05]  /*81b0*/  BRA `(.L_x_25) ;  /* 0xffffff9800dc7947 */ /* 0x000fea000383ffff */
.L_x_167:
[----:B------:R-:W-:Y:S01]  /*81c0*/  BSSY B1, `(.L_x_185) ;  /* 0x0000006000017945 */ /* 0x000fe20003800000 */
[----:B------:R-:W-:-:S07]  /*81d0*/  IMAD.MOV.U32 R15, RZ, RZ, -0x1 ;  /* 0xffffffffff0f7424 */ /* 0x000fce00078e00ff */
[----:B------:R-:W-:Y:S05]  /*81e0*/  WARPSYNC.COLLECTIVE R15, `(.L_x_186) ;  /* 0x000000000f0c7348 */ /* 0x000fea0003c00000 */
[----:B------:R-:W-:Y:S02]  /*81f0*/  ELECT P6, UR62, PT ;  /* 0x00000000003e782f */ /* 0x000fe400038c0000 */
[----:B------:R-:W-:Y:S01]  /*8200*/  MOV R14, UR62 ;  /* 0x0000003e000e7c02 */ /* 0x000fe20008000f00 */
[----:B------:R-:W-:Y:S10]  /*8210*/  ENDCOLLECTIVE ;  /* 0x000000000000791b */ /* 0x000ff40003800000 */
.L_x_186:
[----:B------:R-:W-:Y:S05]  /*8220*/  BSYNC B1 ;  /* 0x0000000000017941 */ /* 0x000fea0003800000 */
.L_x_185:
[----:B------:R-:W-:Y:S05]  /*8230*/  BRA `(.L_x_187) ;  /* 0xfffffff000347947 */ /* 0x000fea000383ffff */
.L_x_170:
[----:B-1----:R1:W2:Y:S02]  /*8240*/  SYNCS.PHASECHK.TRANS64.TRYWAIT P0, [R23+URZ+0x18], R14 ;  /* 0x0000180e170075a7 */ /* 0x0022a4000800017f */
[----:B--2---:R-:W-:Y:S05]  /*8250*/  @!P0 NANOSLEEP.SYNCS 0x989680 ;  /* 0x009896800000895d */ /* 0x004fea0003900000 */
[----:B------:R-:W2:Y:S02]  /*8260*/  @!P0 SYNCS.PHASECHK.TRANS64 P0, [R23+URZ+0x18], R14 ;  /* 0x0000180e170085a7 */ /* 0x000ea4000800007f */
[----:B--2---:R-:W-:Y:S05]  /*8270*/  @!P0 BRA `(.L_x_170) ;  /* 0xfffffffc00f08947 */ /* 0x004fea000383ffff */
[----:B------:R-:W-:Y:S05]  /*8280*/  BRA `(.L_x_188) ;  /* 0xfffffff0006c7947 */ /* 0x000fea000383ffff */
.L_x_178:
[----:B------:R-:W-:Y:S01]  /*8290*/  BSSY B0, `(.L_x_189) ;  /* 0x0000006000007945 */ /* 0x000fe20003800000 */
[----:B------:R-:W-:-:S07]  /*82a0*/  IMAD.MOV.U32 R15, RZ, RZ, -0x1 ;  /* 0xffffffffff0f7424 */ /* 0x000fce00078e00ff */
[----:B------:R-:W-:Y:S05]  /*82b0*/  WARPSYNC.COLLECTIVE R15, `(.L_x_190) ;  /* 0x000000000f0c7348 */ /* 0x000fea0003c00000 */
[----:B------:R-:W-:Y:S02]  /*82c0*/  ELECT P6, UR62, PT ;  /* 0x00000000003e782f */ /* 0x000fe400038c0000 */
[----:B------:R-:W-:Y:S01]  /*82d0*/  MOV R14, UR62 ;  /* 0x0000003e000e7c02 */ /* 0x000fe20008000f00 */
[----:B------:R-:W-:Y:S10]  /*82e0*/  ENDCOLLECTIVE ;  /* 0x000000000000791b */ /* 0x000ff40003800000 */
.L_x_190:
[----:B------:R-:W-:Y:S05]  /*82f0*/  BSYNC B0 ;  /* 0x0000000000007941 */ /* 0x000fea0003800000 */
.L_x_189:
[----:B------:R-:W-:Y:S05]  /*8300*/  BRA `(.L_x_191) ;  /* 0xfffffff800f47947 */ /* 0x000fea000383ffff */
.L_x_182:
[----:B0-----:R0:W1:Y:S02]  /*8310*/  SYNCS.PHASECHK.TRANS64.TRYWAIT P0, [R7+URZ], R2 ;  /* 0x00000002070075a7 */ /* 0x001064000800017f */
[----:B-1----:R-:W-:Y:S05]  /*8320*/  @!P0 NANOSLEEP.SYNCS 0x989680 ;  /* 0x009896800000895d */ /* 0x002fea0003900000 */
[----:B------:R-:W1:Y:S02]  /*8330*/  @!P0 SYNCS.PHASECHK.TRANS64 P0, [R7+URZ], R2 ;  /* 0x00000002070085a7 */ /* 0x000e64000800007f */
[----:B-1----:R-:W-:Y:S05]  /*8340*/  @!P0 BRA `(.L_x_182) ;  /* 0xfffffffc00f08947 */ /* 0x002fea000383ffff */
[----:B------:R-:W-:Y:S05]  /*8350*/  BRA `(.L_x_192) ;  /* 0xfffffffc00347947 */ /* 0x000fea000383ffff */
.L_x_183:
[----:B0-----:R0:W1:Y:S02]  /*8360*/  SYNCS.PHASECHK.TRANS64.TRYWAIT P0, [R4+URZ], R3 ;  /* 0x00000003040075a7 */ /* 0x001064000800017f */
[----:B-1----:R-:W-:Y:S05]  /*8370*/  @!P0 NANOSLEEP.SYNCS 0x989680 ;  /* 0x009896800000895d */ /* 0x002fea0003900000 */
[----:B------:R-:W1:Y:S02]  /*8380*/  @!P0 SYNCS.PHASECHK.TRANS64 P0, [R4+URZ], R3 ;  /* 0x00000003040085a7 */ /* 0x000e64000800007f */
[----:B-1----:R-:W-:Y:S05]  /*8390*/  @!P0 BRA `(.L_x_183) ;  /* 0xfffffffc00f08947 */ /* 0x002fea000383ffff */
[----:B------:R-:W-:Y:S05]  /*83a0*/  BRA `(.L_x_193) ;  /* 0xfffffffc003c7947 */ /* 0x000fea000383ffff */
.L_x_194:
[----:B------:R-:W-:-:S00]  /*83b0*/  BRA `(.L_x_194) ;  /* 0xfffffffc00fc7947 */ /* 0x000fc0000383ffff */
[----:B------:R-:W-:-:S00]  /*83c0*/  NOP ;  /* 0x0000000000007918 */ /* 0x000fc00000000000 */
        /* <DEDUP_REMOVED lines=11> */
.L_x_195:


//--------------------- .nv.global.init           --------------------------
	.section	.nv.global.init,"aw",@progbits
.nv.global.init:
	.type		$str$22,@object
	.size		$str$22,($str$23 - $str$22)
$str$22:
        /*0000*/ 	.byte	0x6b, 0x5f, 0x74, 0x69, 0x6c, 0x65, 0x5f, 0x63, 0x6f, 0x75, 0x6e, 0x74, 0x20, 0x3e, 0x3d, 0x20
        /*0010*/ 	.byte	0x31, 0x00
	.type		$str$23,@object
	.size		$str$23,(__unnamed_1 - $str$23)
$str$23:
        /*0012*/ 	.byte	0x2f, 0x74, 0x6d, 0x70, 0x2f, 0x63, 0x75, 0x74, 0x6c, 0x61, 0x73, 0x73, 0x5f, 0x73, 0x77, 0x65
        /*0022*/ 	.byte	0x65, 0x70, 0x5f, 0x73, 0x72, 0x63, 0x2f, 0x69, 0x6e, 0x63, 0x6c, 0x75, 0x64, 0x65, 0x2f, 0x63
        /*0032*/ 	.byte	0x75, 0x74, 0x6c, 0x61, 0x73, 0x73, 0x2f, 0x67, 0x65, 0x6d, 0x6d, 0x2f, 0x63, 0x6f, 0x6c, 0x6c
        /*0042*/ 	.byte	0x65, 0x63, 0x74, 0x69, 0x76, 0x65, 0x2f, 0x73, 0x6d, 0x39, 0x30, 0x5f, 0x6d, 0x6d, 0x61, 0x5f
        /*0052*/ 	.byte	0x74, 0x6d, 0x61, 0x5f, 0x67, 0x6d, 0x6d, 0x61, 0x5f, 0x73, 0x73, 0x5f, 0x77, 0x61, 0x72, 0x70
        /*0062*/ 	.byte	0x73, 0x70, 0x65, 0x63, 0x69, 0x61, 0x6c, 0x69, 0x7a, 0x65, 0x64, 0x2e, 0x68, 0x70, 0x70, 0x00
	.type		__unnamed_1,@object
	.size		__unnamed_1,(.L_0 - __unnamed_1)
__unnamed_1:
        /*0072*/ 	.byte	0x76, 0x6f, 0x69, 0x64, 0x20, 0x63, 0x75, 0x74, 0x6c, 0x61, 0x73, 0x73, 0x3a, 0x3a, 0x67, 0x65
        /* <DEDUP_REMOVED lines=177> */
        /*0b92*/ 	.byte	0x64, 0x65, 0x6e, 0x74, 0x69, 0x74, 0x79, 0x5d, 0x00
.L_0:


//--------------------- .nv.shared._ZN7cutlass13device_kernelINS_4gemm6kernel13GemmUniversalIN4cute5tupleIJiiiiEEENS1_10collective13CollectiveMmaINS1_34MainloopSm90TmaGmmaWarpSpecializedILi3ENS5_IJNS4_1CILi4EEENSA_ILi1EEESC_EEENS1_35KernelTmaWarpSpecializedCooperativeEEENS5_IJNSA_ILi128EEESG_NSA_ILi64EEEEEENS_10tfloat32_tENS5_IJlSC_lEEESJ_SK_NS4_8TiledMMAINS4_8MMA_AtomIJNS4_4SM904GMMA30MMA_64x128x8_F32TF32TF32_SS_TNILNSO_7ScaleInE1ELSQ_1EEEEEENS4_6LayoutINS5_IJNSA_ILi2EEESC_SC_EEENS5_IJSC_NSA_ILi0EEESW_EEEEENS5_IJNS4_10UnderscoreESZ_SZ_EEEEENS4_13SM90_TMA_LOADENS4_14ComposedLayoutINS4_7SwizzleILi3ELi4ELi3EEENS4_18smem_ptr_flag_bitsILi32EEENST_INS5_IJNSA_ILi8EEENSA_ILi32EEEEEENS5_IJS19_SC_EEEEEEEvNS4_8identityENS4_23SM90_TMA_LOAD_MULTICASTES1D_vS1E_EENS_8epilogue10collective6detail29Sm90TmaWarpSpecializedAdapterINS1I_15DefaultEpilogueISJ_SK_SK_NS1H_6thread17LinearCombinationISJ_Li1EffLNS1M_9ScaleType4KindE0ELNS_15FloatRoundStyleE2ESJ_EENS1_15EpilogueDefaultEEEEEvvEEEEvNT_6ParamsE --------------------------
	.section	.nv.shared._ZN7cutlass13device_kernelINS_4gemm6kernel13GemmUniversalIN4cute5tupleIJiiiiEEENS1_10collective13CollectiveMmaINS1_34MainloopSm90TmaGmmaWarpSpecializedILi3ENS5_IJNS4_1CILi4EEENSA_ILi1EEESC_EEENS1_35KernelTmaWarpSpecializedCooperativeEEENS5_IJNSA_ILi128EEESG_NSA_ILi64EEEEEENS_10tfloat32_tENS5_IJlSC_lEEESJ_SK_NS4_8TiledMMAINS4_8MMA_AtomIJNS4_4SM904GMMA30MMA_64x128x8_F32TF32TF32_SS_TNILNSO_7ScaleInE1ELSQ_1EEEEEENS4_6LayoutINS5_IJNSA_ILi2EEESC_SC_EEENS5_IJSC_NSA_ILi0EEESW_EEEEENS5_IJNS4_10UnderscoreESZ_SZ_EEEEENS4_13SM90_TMA_LOADENS4_14ComposedLayoutINS4_7SwizzleILi3ELi4ELi3EEENS4_18smem_ptr_flag_bitsILi32EEENST_INS5_IJNSA_ILi8EEENSA_ILi32EEEEEENS5_IJS19_SC_EEEEEEEvNS4_8identityENS4_23SM90_TMA_LOAD_MULTICASTES1D_vS1E_EENS_8epilogue10collective6detail29Sm90TmaWarpSpecializedAdapterINS1I_15DefaultEpilogueISJ_SK_SK_NS1H_6thread17LinearCombinationISJ_Li1EffLNS1M_9ScaleType4KindE0ELNS_15FloatRoundStyleE2ESJ_EENS1_15EpilogueDefaultEEEEEvvEEEEvNT_6ParamsE,"aw",@nobits
	.sectionflags	@""
	.align	16
	.zero		1024


//--------------------- .nv.shared.reserved.0     --------------------------
	.section	.nv.shared.reserved.0,"aw",@nobits
	.weak		__nv_reservedSMEM_offset_0_alias
	.size		__nv_reservedSMEM_offset_0_alias, 0, 0
	.other		__nv_reservedSMEM_offset_0_alias,@"STO_CUDA_RESERVED_SHARED STV_DEFAULT"
__nv_reservedSMEM_offset_0_alias:
	.zero		0


//--------------------- .nv.global                --------------------------
	.section	.nv.global,"aw",@nobits
.nv.global:
	.type		_ZN40_INTERNAL_f212f82a_4_k_cu_03b70836_152284cute1_E,@object
	.size		_ZN40_INTERNAL_f212f82a_4_k_cu_03b70836_152284cute1_E,(_ZN40_INTERNAL_f212f82a_4_k_cu_03b70836_152284cuda3std3__45__cpo6cbeginE - _ZN40_INTERNAL_f212f82a_4_k_cu_03b70836_152284cute1_E)
_ZN40_INTERNAL_f212f82a_4_k_cu_03b70836_152284cute1_E:
	.zero		1
	.type		_ZN40_INTERNAL_f212f82a_4_k_cu_03b70836_152284cuda3std3__45__cpo6cbeginE,@object
	.size		_ZN40_INTERNAL_f212f82a_4_k_cu_03b70836_152284cuda3std3__45__cpo6cbeginE,(_ZN40_INTERNAL_f212f82a_4_k_cu_03b70836_152284cuda3std3__48in_placeE - _ZN40_INTERNAL_f212f82a_4_k_cu_03b70836_152284cuda3std3__45__cpo6cbeginE)
_ZN40_INTERNAL_f212f82a_4_k_cu_03b70836_152284cuda3std3__45__cpo6cbeginE:
	.zero		1
	.type		_ZN40_INTERNAL_f212f82a_4_k_cu_03b70836_152284cuda3std3__48in_placeE,@object
	.size		_ZN40_INTERNAL_f212f82a_4_k_cu_03b70836_152284cuda3std3__48in_placeE,(_ZN40_INTERNAL_f212f82a_4_k_cu_03b70836_152284cuda3std6ranges3__45__cpo9iter_moveE - _ZN40_INTERNAL_f212f82a_4_k_cu_03b70836_152284cuda3std3__48in_placeE)
_ZN40_INTERNAL_f212f82a_4_k_cu_03b70836_152284cuda3std3__48in_placeE:
	.zero		1
	.type		_ZN40_INTERNAL_f212f82a_4_k_cu_03b70836_152284cuda3std6ranges3__45__cpo9iter_moveE,@object
	.size		_ZN40_INTERNAL_f212f82a_4_k_cu_03b70836_152284cuda3std6ranges3__45__cpo9iter_moveE,(_ZN40_INTERNAL_f212f82a_4_k_cu_03b70836_152284cuda3std3__45__cpo5beginE - _ZN40_INTERNAL_f212f82a_4_k_cu_03b70836_152284cuda3std6ranges3__45__cpo9iter_moveE)
_ZN40_INTERNAL_f212f82a_4_k_cu_03b70836_152284cuda3std6ranges3__45__cpo9iter_moveE:
	.zero		1
	.type		_ZN40_INTERNAL_f212f82a_4_k_cu_03b70836_152284cuda3std3__45__cpo5beginE,@object
	.size		_ZN40_INTERNAL_f212f82a_4_k_cu_03b70836_152284cuda3std3__45__cpo5beginE,(_ZN40_INTERNAL_f212f82a_4_k_cu_03b70836_152284cuda3std3__442_GLOBAL__N__f212f82a_4_k_cu_03b70836_152286ignoreE - _ZN40_INTERNAL_f212f82a_4_k_cu_03b70836_152284cuda3std3__45__cpo5beginE)
_ZN40_INTERNAL_f212f82a_4_k_cu_03b70836_152284cuda3std3__45__cpo5beginE:
	.zero		1
	.type		_ZN40_INTERNAL_f212f82a_4_k_cu_03b70836_152284cuda3std3__442_GLOBAL__N__f212f82a_4_k_cu_03b70836_152286ignoreE,@object
	.size		_ZN40_INTERNAL_f212f82a_4_k_cu_03b70836_152284cuda3std3__442_GLOBAL__N__f212f82a_4_k_cu_03b70836_152286ignoreE,(_ZN40_INTERNAL_f212f82a_4_k_cu_03b70836_152284cute7productE - _ZN40_INTERNAL_f212f82a_4_k_cu_03b70836_152284cuda3std3__442_GLOBAL__N__f212f82a_4_k_cu_03b70836_152286ignoreE)
_ZN40_INTERNAL_f212f82a_4_k_cu_03b70836_152284cuda3std3__442_GLOBAL__N__f212f82a_4_k_cu_03b70836_152286ignoreE:
	.zero		1
	.type		_ZN40_INTERNAL_f212f82a_4_k_cu_03b70836_152284cute7productE,@object
	.size		_ZN40_INTERNAL_f212f82a_4_k_cu_03b70836_152284cute7productE,(_ZN40_INTERNAL_f212f82a_4_k_cu_03b70836_152284cuda3std3__45__cpo3endE - _ZN40_INTERNAL_f212f82a_4_k_cu_03b70836_152284cute7productE)
_ZN40_INTERNAL_f212f82a_4_k_cu_03b70836_152284cute7productE:
	.zero		1
	.type		_ZN40_INTERNAL_f212f82a_4_k_cu_03b70836_152284cuda3std3__45__cpo3endE,@object
	.size		_ZN40_INTERNAL_f212f82a_4_k_cu_03b70836_152284cuda3std3__45__cpo3endE,(_ZN40_INTERNAL_f212f82a_4_k_cu_03b70836_152284cuda3std3__419piecewise_constructE - _ZN40_INTERNAL_f212f82a_4_k_cu_03b70836_152284cuda3std3__45__cpo3endE)
_ZN40_INTERNAL_f212f82a_4_k_cu_03b70836_152284cuda3std3__45__cpo3endE:
	.zero		1
	.type		_ZN40_INTERNAL_f212f82a_4_k_cu_03b70836_152284cuda3std3__419piecewise_constructE,@object
	.size		_ZN40_INTERNAL_f212f82a_4_k_cu_03b70836_152284cuda3std3__419piecewise_constructE,(_ZN40_INTERNAL_f212f82a_4_k_cu_03b70836_152284cuda3std3__45__cpo4cendE - _ZN40_INTERNAL_f212f82a_4_k_cu_03b70836_152284cuda3std3__419piecewise_constructE)
_ZN40_INTERNAL_f212f82a_4_k_cu_03b70836_152284cuda3std3__419piecewise_constructE:
	.zero		1
	.type		_ZN40_INTERNAL_f212f82a_4_k_cu_03b70836_152284cuda3std3__45__cpo4cendE,@object
	.size		_ZN40_INTERNAL_f212f82a_4_k_cu_03b70836_152284cuda3std3__45__cpo4cendE,(_ZN40_INTERNAL_f212f82a_4_k_cu_03b70836_152284cuda3std6ranges3__45__cpo4swapE - _ZN40_INTERNAL_f212f82a_4_k_cu_03b70836_152284cuda3std3__45__cpo4cendE)
_ZN40_INTERNAL_f212f82a_4_k_cu_03b70836_152284cuda3std3__45__cpo4cendE:
	.zero		1
	.type		_ZN40_INTERNAL_f212f82a_4_k_cu_03b70836_152284cuda3std6ranges3__45__cpo4swapE,@object
	.size		_ZN40_INTERNAL_f212f82a_4_k_cu_03b70836_152284cuda3std6ranges3__45__cpo4swapE,(.L_8 - _ZN40_INTERNAL_f212f82a_4_k_cu_03b70836_152284cuda3std6ranges3__45__cpo4swapE)
_ZN40_INTERNAL_f212f82a_4_k_cu_03b70836_152284cuda3std6ranges3__45__cpo4swapE:
	.zero		1
.L_8:


//--------------------- .nv.constant0._ZN7cutlass13device_kernelINS_4gemm6kernel13GemmUniversalIN4cute5tupleIJiiiiEEENS1_10collective13CollectiveMmaINS1_34MainloopSm90TmaGmmaWarpSpecializedILi3ENS5_IJNS4_1CILi4EEENSA_ILi1EEESC_EEENS1_35KernelTmaWarpSpecializedCooperativeEEENS5_IJNSA_ILi128EEESG_NSA_ILi64EEEEEENS_10tfloat32_tENS5_IJlSC_lEEESJ_SK_NS4_8TiledMMAINS4_8MMA_AtomIJNS4_4SM904GMMA30MMA_64x128x8_F32TF32TF32_SS_TNILNSO_7ScaleInE1ELSQ_1EEEEEENS4_6LayoutINS5_IJNSA_ILi2EEESC_SC_EEENS5_IJSC_NSA_ILi0EEESW_EEEEENS5_IJNS4_10UnderscoreESZ_SZ_EEEEENS4_13SM90_TMA_LOADENS4_14ComposedLayoutINS4_7SwizzleILi3ELi4ELi3EEENS4_18smem_ptr_flag_bitsILi32EEENST_INS5_IJNSA_ILi8EEENSA_ILi32EEEEEENS5_IJS19_SC_EEEEEEEvNS4_8identityENS4_23SM90_TMA_LOAD_MULTICASTES1D_vS1E_EENS_8epilogue10collective6detail29Sm90TmaWarpSpecializedAdapterINS1I_15DefaultEpilogueISJ_SK_SK_NS1H_6thread17LinearCombinationISJ_Li1EffLNS1M_9ScaleType4KindE0ELNS_15FloatRoundStyleE2ESJ_EENS1_15EpilogueDefaultEEEEEvvEEEEvNT_6ParamsE --------------------------
	.section	.nv.constant0._ZN7cutlass13device_kernelINS_4gemm6kernel13GemmUniversalIN4cute5tupleIJiiiiEEENS1_10collective13CollectiveMmaINS1_34MainloopSm90TmaGmmaWarpSpecializedILi3ENS5_IJNS4_1CILi4EEENSA_ILi1EEESC_EEENS1_35KernelTmaWarpSpecializedCooperativeEEENS5_IJNSA_ILi128EEESG_NSA_ILi64EEEEEENS_10tfloat32_tENS5_IJlSC_lEEESJ_SK_NS4_8TiledMMAINS4_8MMA_AtomIJNS4_4SM904GMMA30MMA_64x128x8_F32TF32TF32_SS_TNILNSO_7ScaleInE1ELSQ_1EEEEEENS4_6LayoutINS5_IJNSA_ILi2EEESC_SC_EEENS5_IJSC_NSA_ILi0EEESW_EEEEENS5_IJNS4_10UnderscoreESZ_SZ_EEEEENS4_13SM90_TMA_LOADENS4_14ComposedLayoutINS4_7SwizzleILi3ELi4ELi3EEENS4_18smem_ptr_flag_bitsILi32EEENST_INS5_IJNSA_ILi8EEENSA_ILi32EEEEEENS5_IJS19_SC_EEEEEEEvNS4_8identityENS4_23SM90_TMA_LOAD_MULTICASTES1D_vS1E_EENS_8epilogue10collective6detail29Sm90TmaWarpSpecializedAdapterINS1I_15DefaultEpilogueISJ_SK_SK_NS1H_6thread17LinearCombinationISJ_Li1EffLNS1M_9ScaleType4KindE0ELNS_15FloatRoundStyleE2ESJ_EENS1_15EpilogueDefaultEEEEEvvEEEEvNT_6ParamsE,"a",@progbits
	.sectionflags	@""
	.align	4
.nv.constant0._ZN7cutlass13device_kernelINS_4gemm6kernel13GemmUniversalIN4cute5tupleIJiiiiEEENS1_10collective13CollectiveMmaINS1_34MainloopSm90TmaGmmaWarpSpecializedILi3ENS5_IJNS4_1CILi4EEENSA_ILi1EEESC_EEENS1_35KernelTmaWarpSpecializedCooperativeEEENS5_IJNSA_ILi128EEESG_NSA_ILi64EEEEEENS_10tfloat32_tENS5_IJlSC_lEEESJ_SK_NS4_8TiledMMAINS4_8MMA_AtomIJNS4_4SM904GMMA30MMA_64x128x8_F32TF32TF32_SS_TNILNSO_7ScaleInE1ELSQ_1EEEEEENS4_6LayoutINS5_IJNSA_ILi2EEESC_SC_EEENS5_IJSC_NSA_ILi0EEESW_EEEEENS5_IJNS4_10UnderscoreESZ_SZ_EEEEENS4_13SM90_TMA_LOADENS4_14ComposedLayoutINS4_7SwizzleILi3ELi4ELi3EEENS4_18smem_ptr_flag_bitsILi32EEENST_INS5_IJNSA_ILi8EEENSA_ILi32EEEEEENS5_IJS19_SC_EEEEEEEvNS4_8identityENS4_23SM90_TMA_LOAD_MULTICASTES1D_vS1E_EENS_8epilogue10collective6detail29Sm90TmaWarpSpecializedAdapterINS1I_15DefaultEpilogueISJ_SK_SK_NS1H_6thread17LinearCombinationISJ_Li1EffLNS1M_9ScaleType4KindE0ELNS_15FloatRoundStyleE2ESJ_EENS1_15EpilogueDefaultEEEEEvvEEEEvNT_6ParamsE:
	.zero		1664


//--------------------- SYMBOLS --------------------------

	.type		.nv.reservedSmem.offset0,@object
	.size		.nv.reservedSmem.offset0,0x4
	.type		__assertfail,@function
